//
// Generated by NVIDIA NVVM Compiler
//
// Compiler Build ID: CL-36424714
// Cuda compilation tools, release 13.0, V13.0.88
// Based on NVVM 20.0.0
//

.version 9.0
.target sm_100
.address_size 64

	// .globl	_Z10initStatesP3RNG
.global .align 4 .b8 precalc_xorwow_matrix[102400];
.global .align 4 .b8 precalc_xorwow_offset_matrix[102400];
.global .align 4 .b8 mrg32k3aM1[2304];
.global .align 4 .b8 mrg32k3aM2[2304];
.global .align 4 .b8 mrg32k3aM1SubSeq[2016];
.global .align 4 .b8 mrg32k3aM2SubSeq[2016];
.global .align 4 .b8 mrg32k3aM1Seq[2304];
.global .align 4 .b8 mrg32k3aM2Seq[2304];
.const .align 8 .b8 __cr_lgamma_table[72];

.visible .entry _Z10initStatesP3RNG(
	.param .u64 .ptr .align 1 _Z10initStatesP3RNG_param_0
)
{


	ret;

}
	// .globl	_Z12setup_kernelP17curandStateXORWOW
.visible .entry _Z12setup_kernelP17curandStateXORWOW(
	.param .u64 .ptr .align 1 _Z12setup_kernelP17curandStateXORWOW_param_0
)
{
	.reg .pred 	%p<24>;
	.reg .b32 	%r<406>;
	.reg .b64 	%rd<18>;

	ld.param.u64 	%rd8, [_Z12setup_kernelP17curandStateXORWOW_param_0];
	cvta.to.global.u64 	%rd9, %rd8;
	mov.u32 	%r182, %tid.x;
	mov.u32 	%r183, %ctaid.x;
	shl.b32 	%r184, %r183, 6;
	add.s32 	%r185, %r184, %r182;
	cvt.s64.s32 	%rd17, %r185;
	mul.wide.s32 	%rd10, %r185, 48;
	add.s64 	%rd2, %rd9, %rd10;
	mov.b32 	%r186, 1593684748;
	mov.b32 	%r187, 832094735;
	st.global.v2.u32 	[%rd2], {%r187, %r186};
	mov.b32 	%r188, -123459836;
	mov.b32 	%r189, 1111207954;
	st.global.v2.u32 	[%rd2+8], {%r189, %r188};
	mov.b32 	%r190, 1476011280;
	mov.b32 	%r191, -589760388;
	st.global.v2.u32 	[%rd2+16], {%r191, %r190};
	setp.eq.s32 	%p1, %r185, 0;
	@%p1 bra 	$L__BB1_42;
	mov.b32 	%r312, 0;
	mov.u64 	%rd12, precalc_xorwow_matrix;
$L__BB1_2:
	and.b64  	%rd4, %rd17, 3;
	setp.eq.s64 	%p2, %rd4, 0;
	@%p2 bra 	$L__BB1_41;
	mul.wide.u32 	%rd11, %r312, 3200;
	add.s64 	%rd5, %rd12, %rd11;
	cvt.u32.u64 	%r2, %rd4;
	mov.b32 	%r313, 0;
$L__BB1_4:
	mov.b32 	%r326, 0;
	mov.u32 	%r327, %r326;
	mov.u32 	%r328, %r326;
	mov.u32 	%r329, %r326;
	mov.u32 	%r330, %r326;
	mov.u32 	%r319, %r326;
$L__BB1_5:
	mul.wide.u32 	%rd13, %r319, 4;
	add.s64 	%rd14, %rd2, %rd13;
	ld.global.u32 	%r10, [%rd14+4];
	shl.b32 	%r11, %r319, 5;
	mov.b32 	%r325, 0;
$L__BB1_6:
	.pragma "nounroll";
	shr.u32 	%r196, %r10, %r325;
	and.b32  	%r197, %r196, 1;
	setp.eq.b32 	%p3, %r197, 1;
	not.pred 	%p4, %p3;
	add.s32 	%r198, %r11, %r325;
	mul.lo.s32 	%r199, %r198, 5;
	mul.wide.u32 	%rd15, %r199, 4;
	add.s64 	%rd6, %rd5, %rd15;
	@%p4 bra 	$L__BB1_8;
	ld.global.u32 	%r200, [%rd6];
	xor.b32  	%r330, %r330, %r200;
	ld.global.u32 	%r201, [%rd6+4];
	xor.b32  	%r329, %r329, %r201;
	ld.global.u32 	%r202, [%rd6+8];
	xor.b32  	%r328, %r328, %r202;
	ld.global.u32 	%r203, [%rd6+12];
	xor.b32  	%r327, %r327, %r203;
	ld.global.u32 	%r204, [%rd6+16];
	xor.b32  	%r326, %r326, %r204;
$L__BB1_8:
	and.b32  	%r206, %r196, 2;
	setp.eq.s32 	%p5, %r206, 0;
	@%p5 bra 	$L__BB1_10;
	ld.global.u32 	%r207, [%rd6+20];
	xor.b32  	%r330, %r330, %r207;
	ld.global.u32 	%r208, [%rd6+24];
	xor.b32  	%r329, %r329, %r208;
	ld.global.u32 	%r209, [%rd6+28];
	xor.b32  	%r328, %r328, %r209;
	ld.global.u32 	%r210, [%rd6+32];
	xor.b32  	%r327, %r327, %r210;
	ld.global.u32 	%r211, [%rd6+36];
	xor.b32  	%r326, %r326, %r211;
$L__BB1_10:
	and.b32  	%r213, %r196, 4;
	setp.eq.s32 	%p6, %r213, 0;
	@%p6 bra 	$L__BB1_12;
	ld.global.u32 	%r214, [%rd6+40];
	xor.b32  	%r330, %r330, %r214;
	ld.global.u32 	%r215, [%rd6+44];
	xor.b32  	%r329, %r329, %r215;
	ld.global.u32 	%r216, [%rd6+48];
	xor.b32  	%r328, %r328, %r216;
	ld.global.u32 	%r217, [%rd6+52];
	xor.b32  	%r327, %r327, %r217;
	ld.global.u32 	%r218, [%rd6+56];
	xor.b32  	%r326, %r326, %r218;
$L__BB1_12:
	and.b32  	%r220, %r196, 8;
	setp.eq.s32 	%p7, %r220, 0;
	@%p7 bra 	$L__BB1_14;
	ld.global.u32 	%r221, [%rd6+60];
	xor.b32  	%r330, %r330, %r221;
	ld.global.u32 	%r222, [%rd6+64];
	xor.b32  	%r329, %r329, %r222;
	ld.global.u32 	%r223, [%rd6+68];
	xor.b32  	%r328, %r328, %r223;
	ld.global.u32 	%r224, [%rd6+72];
	xor.b32  	%r327, %r327, %r224;
	ld.global.u32 	%r225, [%rd6+76];
	xor.b32  	%r326, %r326, %r225;
$L__BB1_14:
	and.b32  	%r227, %r196, 16;
	setp.eq.s32 	%p8, %r227, 0;
	@%p8 bra 	$L__BB1_16;
	ld.global.u32 	%r228, [%rd6+80];
	xor.b32  	%r330, %r330, %r228;
	ld.global.u32 	%r229, [%rd6+84];
	xor.b32  	%r329, %r329, %r229;
	ld.global.u32 	%r230, [%rd6+88];
	xor.b32  	%r328, %r328, %r230;
	ld.global.u32 	%r231, [%rd6+92];
	xor.b32  	%r327, %r327, %r231;
	ld.global.u32 	%r232, [%rd6+96];
	xor.b32  	%r326, %r326, %r232;
$L__BB1_16:
	and.b32  	%r234, %r196, 32;
	setp.eq.s32 	%p9, %r234, 0;
	@%p9 bra 	$L__BB1_18;
	ld.global.u32 	%r235, [%rd6+100];
	xor.b32  	%r330, %r330, %r235;
	ld.global.u32 	%r236, [%rd6+104];
	xor.b32  	%r329, %r329, %r236;
	ld.global.u32 	%r237, [%rd6+108];
	xor.b32  	%r328, %r328, %r237;
	ld.global.u32 	%r238, [%rd6+112];
	xor.b32  	%r327, %r327, %r238;
	ld.global.u32 	%r239, [%rd6+116];
	xor.b32  	%r326, %r326, %r239;
$L__BB1_18:
	and.b32  	%r241, %r196, 64;
	setp.eq.s32 	%p10, %r241, 0;
	@%p10 bra 	$L__BB1_20;
	ld.global.u32 	%r242, [%rd6+120];
	xor.b32  	%r330, %r330, %r242;
	ld.global.u32 	%r243, [%rd6+124];
	xor.b32  	%r329, %r329, %r243;
	ld.global.u32 	%r244, [%rd6+128];
	xor.b32  	%r328, %r328, %r244;
	ld.global.u32 	%r245, [%rd6+132];
	xor.b32  	%r327, %r327, %r245;
	ld.global.u32 	%r246, [%rd6+136];
	xor.b32  	%r326, %r326, %r246;
$L__BB1_20:
	and.b32  	%r248, %r196, 128;
	setp.eq.s32 	%p11, %r248, 0;
	@%p11 bra 	$L__BB1_22;
	ld.global.u32 	%r249, [%rd6+140];
	xor.b32  	%r330, %r330, %r249;
	ld.global.u32 	%r250, [%rd6+144];
	xor.b32  	%r329, %r329, %r250;
	ld.global.u32 	%r251, [%rd6+148];
	xor.b32  	%r328, %r328, %r251;
	ld.global.u32 	%r252, [%rd6+152];
	xor.b32  	%r327, %r327, %r252;
	ld.global.u32 	%r253, [%rd6+156];
	xor.b32  	%r326, %r326, %r253;
$L__BB1_22:
	and.b32  	%r255, %r196, 256;
	setp.eq.s32 	%p12, %r255, 0;
	@%p12 bra 	$L__BB1_24;
	ld.global.u32 	%r256, [%rd6+160];
	xor.b32  	%r330, %r330, %r256;
	ld.global.u32 	%r257, [%rd6+164];
	xor.b32  	%r329, %r329, %r257;
	ld.global.u32 	%r258, [%rd6+168];
	xor.b32  	%r328, %r328, %r258;
	ld.global.u32 	%r259, [%rd6+172];
	xor.b32  	%r327, %r327, %r259;
	ld.global.u32 	%r260, [%rd6+176];
	xor.b32  	%r326, %r326, %r260;
$L__BB1_24:
	and.b32  	%r262, %r196, 512;
	setp.eq.s32 	%p13, %r262, 0;
	@%p13 bra 	$L__BB1_26;
	ld.global.u32 	%r263, [%rd6+180];
	xor.b32  	%r330, %r330, %r263;
	ld.global.u32 	%r264, [%rd6+184];
	xor.b32  	%r329, %r329, %r264;
	ld.global.u32 	%r265, [%rd6+188];
	xor.b32  	%r328, %r328, %r265;
	ld.global.u32 	%r266, [%rd6+192];
	xor.b32  	%r327, %r327, %r266;
	ld.global.u32 	%r267, [%rd6+196];
	xor.b32  	%r326, %r326, %r267;
$L__BB1_26:
	and.b32  	%r269, %r196, 1024;
	setp.eq.s32 	%p14, %r269, 0;
	@%p14 bra 	$L__BB1_28;
	ld.global.u32 	%r270, [%rd6+200];
	xor.b32  	%r330, %r330, %r270;
	ld.global.u32 	%r271, [%rd6+204];
	xor.b32  	%r329, %r329, %r271;
	ld.global.u32 	%r272, [%rd6+208];
	xor.b32  	%r328, %r328, %r272;
	ld.global.u32 	%r273, [%rd6+212];
	xor.b32  	%r327, %r327, %r273;
	ld.global.u32 	%r274, [%rd6+216];
	xor.b32  	%r326, %r326, %r274;
$L__BB1_28:
	and.b32  	%r276, %r196, 2048;
	setp.eq.s32 	%p15, %r276, 0;
	@%p15 bra 	$L__BB1_30;
	ld.global.u32 	%r277, [%rd6+220];
	xor.b32  	%r330, %r330, %r277;
	ld.global.u32 	%r278, [%rd6+224];
	xor.b32  	%r329, %r329, %r278;
	ld.global.u32 	%r279, [%rd6+228];
	xor.b32  	%r328, %r328, %r279;
	ld.global.u32 	%r280, [%rd6+232];
	xor.b32  	%r327, %r327, %r280;
	ld.global.u32 	%r281, [%rd6+236];
	xor.b32  	%r326, %r326, %r281;
$L__BB1_30:
	and.b32  	%r283, %r196, 4096;
	setp.eq.s32 	%p16, %r283, 0;
	@%p16 bra 	$L__BB1_32;
	ld.global.u32 	%r284, [%rd6+240];
	xor.b32  	%r330, %r330, %r284;
	ld.global.u32 	%r285, [%rd6+244];
	xor.b32  	%r329, %r329, %r285;
	ld.global.u32 	%r286, [%rd6+248];
	xor.b32  	%r328, %r328, %r286;
	ld.global.u32 	%r287, [%rd6+252];
	xor.b32  	%r327, %r327, %r287;
	ld.global.u32 	%r288, [%rd6+256];
	xor.b32  	%r326, %r326, %r288;
$L__BB1_32:
	and.b32  	%r290, %r196, 8192;
	setp.eq.s32 	%p17, %r290, 0;
	@%p17 bra 	$L__BB1_34;
	ld.global.u32 	%r291, [%rd6+260];
	xor.b32  	%r330, %r330, %r291;
	ld.global.u32 	%r292, [%rd6+264];
	xor.b32  	%r329, %r329, %r292;
	ld.global.u32 	%r293, [%rd6+268];
	xor.b32  	%r328, %r328, %r293;
	ld.global.u32 	%r294, [%rd6+272];
	xor.b32  	%r327, %r327, %r294;
	ld.global.u32 	%r295, [%rd6+276];
	xor.b32  	%r326, %r326, %r295;
$L__BB1_34:
	and.b32  	%r297, %r196, 16384;
	setp.eq.s32 	%p18, %r297, 0;
	@%p18 bra 	$L__BB1_36;
	ld.global.u32 	%r298, [%rd6+280];
	xor.b32  	%r330, %r330, %r298;
	ld.global.u32 	%r299, [%rd6+284];
	xor.b32  	%r329, %r329, %r299;
	ld.global.u32 	%r300, [%rd6+288];
	xor.b32  	%r328, %r328, %r300;
	ld.global.u32 	%r301, [%rd6+292];
	xor.b32  	%r327, %r327, %r301;
	ld.global.u32 	%r302, [%rd6+296];
	xor.b32  	%r326, %r326, %r302;
$L__BB1_36:
	and.b32  	%r304, %r196, 32768;
	setp.eq.s32 	%p19, %r304, 0;
	@%p19 bra 	$L__BB1_38;
	ld.global.u32 	%r305, [%rd6+300];
	xor.b32  	%r330, %r330, %r305;
	ld.global.u32 	%r306, [%rd6+304];
	xor.b32  	%r329, %r329, %r306;
	ld.global.u32 	%r307, [%rd6+308];
	xor.b32  	%r328, %r328, %r307;
	ld.global.u32 	%r308, [%rd6+312];
	xor.b32  	%r327, %r327, %r308;
	ld.global.u32 	%r309, [%rd6+316];
	xor.b32  	%r326, %r326, %r309;
$L__BB1_38:
	add.s32 	%r325, %r325, 16;
	setp.ne.s32 	%p20, %r325, 32;
	@%p20 bra 	$L__BB1_6;
	mad.lo.s32 	%r310, %r319, -31, %r11;
	add.s32 	%r319, %r310, 1;
	setp.ne.s32 	%p21, %r319, 5;
	@%p21 bra 	$L__BB1_5;
	st.global.u32 	[%rd2+4], %r330;
	st.global.u32 	[%rd2+8], %r329;
	st.global.u32 	[%rd2+12], %r328;
	st.global.u32 	[%rd2+16], %r327;
	st.global.u32 	[%rd2+20], %r326;
	add.s32 	%r313, %r313, 1;
	setp.lt.u32 	%p22, %r313, %r2;
	@%p22 bra 	$L__BB1_4;
$L__BB1_41:
	shr.u64 	%rd7, %rd17, 2;
	add.s32 	%r312, %r312, 1;
	setp.gt.u64 	%p23, %rd17, 3;
	mov.u64 	%rd17, %rd7;
	@%p23 bra 	$L__BB1_2;
$L__BB1_42:
	mov.b32 	%r311, 0;
	st.global.v2.u32 	[%rd2+24], {%r311, %r311};
	st.global.u32 	[%rd2+32], %r311;
	mov.b64 	%rd16, 0;
	st.global.u64 	[%rd2+40], %rd16;
	ret;

}
	// .globl	_Z15generate_kernelP17curandStateXORWOWPi
.visible .entry _Z15generate_kernelP17curandStateXORWOWPi(
	.param .u64 .ptr .align 1 _Z15generate_kernelP17curandStateXORWOWPi_param_0,
	.param .u64 .ptr .align 1 _Z15generate_kernelP17curandStateXORWOWPi_param_1
)
{
	.reg .b32 	%r<23>;
	.reg .b64 	%rd<9>;

	ld.param.u64 	%rd1, [_Z15generate_kernelP17curandStateXORWOWPi_param_0];
	ld.param.u64 	%rd2, [_Z15generate_kernelP17curandStateXORWOWPi_param_1];
	cvta.to.global.u64 	%rd3, %rd2;
	cvta.to.global.u64 	%rd4, %rd1;
	mov.u32 	%r1, %tid.x;
	mov.u32 	%r2, %ctaid.x;
	shl.b32 	%r3, %r2, 6;
	add.s32 	%r4, %r3, %r1;
	mul.wide.s32 	%rd5, %r4, 48;
	add.s64 	%rd6, %rd4, %rd5;
	ld.global.v2.u32 	{%r5, %r6}, [%rd6];
	ld.global.v2.u32 	{%r7, %r8}, [%rd6+8];
	ld.global.v2.u32 	{%r9, %r10}, [%rd6+16];
	shr.u32 	%r11, %r6, 2;
	xor.b32  	%r12, %r11, %r6;
	shl.b32 	%r13, %r10, 4;
	shl.b32 	%r14, %r12, 1;
	xor.b32  	%r15, %r13, %r14;
	xor.b32  	%r16, %r15, %r10;
	xor.b32  	%r17, %r16, %r12;
	add.s32 	%r18, %r5, 362437;
	add.s32 	%r19, %r17, %r18;
	and.b32  	%r20, %r19, 1;
	st.global.v2.u32 	[%rd6], {%r18, %r7};
	st.global.v2.u32 	[%rd6+8], {%r8, %r9};
	st.global.v2.u32 	[%rd6+16], {%r10, %r17};
	mul.wide.s32 	%rd7, %r4, 4;
	add.s64 	%rd8, %rd3, %rd7;
	ld.global.u32 	%r21, [%rd8];
	add.s32 	%r22, %r20, %r21;
	st.global.u32 	[%rd8], %r22;
	ret;

}
	// .globl	_Z7setZeroPi
.visible .entry _Z7setZeroPi(
	.param .u64 .ptr .align 1 _Z7setZeroPi_param_0
)
{
	.reg .b32 	%r<6>;
	.reg .b64 	%rd<5>;

	ld.param.u64 	%rd1, [_Z7setZeroPi_param_0];
	cvta.to.global.u64 	%rd2, %rd1;
	mov.u32 	%r1, %tid.x;
	mov.u32 	%r2, %ctaid.x;
	shl.b32 	%r3, %r2, 6;
	add.s32 	%r4, %r3, %r1;
	mul.wide.s32 	%rd3, %r4, 4;
	add.s64 	%rd4, %rd2, %rd3;
	mov.b32 	%r5, 0;
	st.global.u32 	[%rd4], %r5;
	ret;

}
	// .globl	_Z7consumePiPj
.visible .entry _Z7consumePiPj(
	.param .u64 .ptr .align 1 _Z7consumePiPj_param_0,
	.param .u64 .ptr .align 1 _Z7consumePiPj_param_1
)
{
	.reg .pred 	%p<3>;
	.reg .b32 	%r<9>;
	.reg .b64 	%rd<9>;

	ld.param.u64 	%rd1, [_Z7consumePiPj_param_0];
	ld.param.u64 	%rd2, [_Z7consumePiPj_param_1];
	cvta.to.global.u64 	%rd3, %rd2;
	mov.u32 	%r2, %tid.x;
	mov.u32 	%r3, %ctaid.x;
	shl.b32 	%r4, %r3, 6;
	add.s32 	%r1, %r4, %r2;
	mul.wide.s32 	%rd4, %r1, 4;
	add.s64 	%rd5, %rd3, %rd4;
	ld.global.u32 	%r5, [%rd5];
	and.b32  	%r6, %r5, 1;
	setp.eq.b32 	%p1, %r6, 1;
	not.pred 	%p2, %p1;
	@%p2 bra 	$L__BB4_2;
	cvta.to.global.u64 	%rd6, %rd1;
	add.s64 	%rd8, %rd6, %rd4;
	ld.global.u32 	%r7, [%rd8];
	add.s32 	%r8, %r7, 1;
	st.global.u32 	[%rd8], %r8;
$L__BB4_2:
	ret;

}


// ===== COMPILED SASS (sm_100) =====

	.target	sm_100

	.elftype	@"ET_EXEC"


//--------------------- .note.nv.tkinfo           --------------------------
	.section	.note.nv.tkinfo,"",@"SHT_NOTE"
	.sectionflags	@"SHF_NOTE_NV_TKINFO"
	.tkinfo
        /*0018*/ 	.word	0x00000002
        /*0030*/ 	.string	""
        /*0030*/ 	.string	"ptxas"
        /*0030*/ 	.string	"Cuda compilation tools, release 13.0, V13.0.88"
        /*0030*/ 	.string	"Build cuda_13.0.r13.0/compiler.36424714_0"
        /*0030*/ 	.string	"-arch sm_100 -m 64 "



//--------------------- .note.nv.cuinfo           --------------------------
	.section	.note.nv.cuinfo,"",@"SHT_NOTE"
	.sectionflags	@"SHF_NOTE_NV_CUINFO"
        /*0018*/ 	.short	0x0002
        /*001a*/ 	.short	0x0064
        /*001c*/ 	.short	0x0082
	.zero		2


//--------------------- .nv.info                  --------------------------
	.section	.nv.info,"",@"SHT_CUDA_INFO"
	.align	4


	//----- nvinfo : EIATTR_REGCOUNT
	.align		4
        /*0000*/ 	.byte	0x04, 0x2f
        /*0002*/ 	.short	(.L_10 - .L_9)
	.align		4
.L_9:
        /*0004*/ 	.word	index@(_Z10initStatesP3RNG)
        /*0008*/ 	.word	0x00000004


	//----- nvinfo : EIATTR_FRAME_SIZE
	.align		4
.L_10:
        /*000c*/ 	.byte	0x04, 0x11
        /*000e*/ 	.short	(.L_12 - .L_11)
	.align		4
.L_11:
        /*0010*/ 	.word	index@(_Z10initStatesP3RNG)
        /*0014*/ 	.word	0x00000000


	//----- nvinfo : EIATTR_REGCOUNT
	.align		4
.L_12:
        /*0018*/ 	.byte	0x04, 0x2f
        /*001a*/ 	.short	(.L_14 - .L_13)
	.align		4
.L_13:
        /*001c*/ 	.word	index@(_Z12setup_kernelP17curandStateXORWOW)
        /*0020*/ 	.word	0x00000020


	//----- nvinfo : EIATTR_FRAME_SIZE
	.align		4
.L_14:
        /*0024*/ 	.byte	0x04, 0x11
        /*0026*/ 	.short	(.L_16 - .L_15)
	.align		4
.L_15:
        /*0028*/ 	.word	index@(_Z12setup_kernelP17curandStateXORWOW)
        /*002c*/ 	.word	0x00000000


	//----- nvinfo : EIATTR_REGCOUNT
	.align		4
.L_16:
        /*0030*/ 	.byte	0x04, 0x2f
        /*0032*/ 	.short	(.L_18 - .L_17)
	.align		4
.L_17:
        /*0034*/ 	.word	index@(_Z15generate_kernelP17curandStateXORWOWPi)
        /*0038*/ 	.word	0x00000012


	//----- nvinfo : EIATTR_FRAME_SIZE
	.align		4
.L_18:
        /*003c*/ 	.byte	0x04, 0x11
        /*003e*/ 	.short	(.L_20 - .L_19)
	.align		4
.L_19:
        /*0040*/ 	.word	index@(_Z15generate_kernelP17curandStateXORWOWPi)
        /*0044*/ 	.word	0x00000000


	//----- nvinfo : EIATTR_REGCOUNT
	.align		4
.L_20:
        /*0048*/ 	.byte	0x04, 0x2f
        /*004a*/ 	.short	(.L_22 - .L_21)
	.align		4
.L_21:
        /*004c*/ 	.word	index@(_Z7setZeroPi)
        /*0050*/ 	.word	0x00000008


	//----- nvinfo : EIATTR_FRAME_SIZE
	.align		4
.L_22:
        /*0054*/ 	.byte	0x04, 0x11
        /*0056*/ 	.short	(.L_24 - .L_23)
	.align		4
.L_23:
        /*0058*/ 	.word	index@(_Z7setZeroPi)
        /*005c*/ 	.word	0x00000000


	//----- nvinfo : EIATTR_REGCOUNT
	.align		4
.L_24:
        /*0060*/ 	.byte	0x04, 0x2f
        /*0062*/ 	.short	(.L_26 - .L_25)
	.align		4
.L_25:
        /*0064*/ 	.word	index@(_Z7consumePiPj)
        /*0068*/ 	.word	0x00000008


	//----- nvinfo : EIATTR_FRAME_SIZE
	.align		4
.L_26:
        /*006c*/ 	.byte	0x04, 0x11
        /*006e*/ 	.short	(.L_28 - .L_27)
	.align		4
.L_27:
        /*0070*/ 	.word	index@(_Z7consumePiPj)
        /*0074*/ 	.word	0x00000000


	//----- nvinfo : EIATTR_MIN_STACK_SIZE
	.align		4
.L_28:
        /*0078*/ 	.byte	0x04, 0x12
        /*007a*/ 	.short	(.L_30 - .L_29)
	.align		4
.L_29:
        /*007c*/ 	.word	index@(_Z7consumePiPj)
        /*0080*/ 	.word	0x00000000


	//----- nvinfo : EIATTR_MIN_STACK_SIZE
	.align		4
.L_30:
        /*0084*/ 	.byte	0x04, 0x12
        /*0086*/ 	.short	(.L_32 - .L_31)
	.align		4
.L_31:
        /*0088*/ 	.word	index@(_Z7setZeroPi)
        /*008c*/ 	.word	0x00000000


	//----- nvinfo : EIATTR_MIN_STACK_SIZE
	.align		4
.L_32:
        /*0090*/ 	.byte	0x04, 0x12
        /*0092*/ 	.short	(.L_34 - .L_33)
	.align		4
.L_33:
        /*0094*/ 	.word	index@(_Z15generate_kernelP17curandStateXORWOWPi)
        /*0098*/ 	.word	0x00000000


	//----- nvinfo : EIATTR_MIN_STACK_SIZE
	.align		4
.L_34:
        /*009c*/ 	.byte	0x04, 0x12
        /*009e*/ 	.short	(.L_36 - .L_35)
	.align		4
.L_35:
        /*00a0*/ 	.word	index@(_Z12setup_kernelP17curandStateXORWOW)
        /*00a4*/ 	.word	0x00000000


	//----- nvinfo : EIATTR_MIN_STACK_SIZE
	.align		4
.L_36:
        /*00a8*/ 	.byte	0x04, 0x12
        /*00aa*/ 	.short	(.L_38 - .L_37)
	.align		4
.L_37:
        /*00ac*/ 	.word	index@(_Z10initStatesP3RNG)
        /*00b0*/ 	.word	0x00000000
.L_38:


//--------------------- .nv.compat                --------------------------
	.section	.nv.compat,"",@"SHT_CUDA_COMPAT_INFO"
	.align	4
        /*0000*/ 	.byte	0x02, 0x09, 0x00, 0x00, 0x02, 0x02, 0x01, 0x00, 0x02, 0x05, 0x05, 0x00, 0x03, 0x07, 0x01, 0x01
        /*0010*/ 	.byte	0x02, 0x03, 0x00, 0x00, 0x02, 0x06, 0x01, 0x00, 0x04, 0x0b, 0x08, 0x00, 0x09, 0x00, 0x00, 0x00
        /*0020*/ 	.byte	0x00, 0x00, 0x00, 0x00


//--------------------- .nv.info._Z7consumePiPj   --------------------------
	.section	.nv.info._Z7consumePiPj,"",@"SHT_CUDA_INFO"
	.sectionflags	@""
	.align	4


	//----- nvinfo : EIATTR_CUDA_API_VERSION
	.align		4
        /*0000*/ 	.byte	0x04, 0x37
        /*0002*/ 	.short	(.L_40 - .L_39)
.L_39:
        /*0004*/ 	.word	0x00000082


	//----- nvinfo : EIATTR_KPARAM_INFO
	.align		4
.L_40:
        /*0008*/ 	.byte	0x04, 0x17
        /*000a*/ 	.short	(.L_42 - .L_41)
.L_41:
        /*000c*/ 	.word	0x00000000
        /*0010*/ 	.short	0x0001
        /*0012*/ 	.short	0x0008
        /*0014*/ 	.byte	0x00, 0xf5, 0x21, 0x00


	//----- nvinfo : EIATTR_KPARAM_INFO
	.align		4
.L_42:
        /*0018*/ 	.byte	0x04, 0x17
        /*001a*/ 	.short	(.L_44 - .L_43)
.L_43:
        /*001c*/ 	.word	0x00000000
        /*0020*/ 	.short	0x0000
        /*0022*/ 	.short	0x0000
        /*0024*/ 	.byte	0x00, 0xf5, 0x21, 0x00


	//----- nvinfo : EIATTR_SPARSE_MMA_MASK
	.align		4
.L_44:
        /*0028*/ 	.byte	0x03, 0x50
        /*002a*/ 	.short	0x0000


	//----- nvinfo : EIATTR_MAXREG_COUNT
	.align		4
        /*002c*/ 	.byte	0x03, 0x1b
        /*002e*/ 	.short	0x00ff


	//----- nvinfo : EIATTR_MERCURY_ISA_VERSION
	.align		4
        /*0030*/ 	.byte	0x03, 0x5f
        /*0032*/ 	.short	0x0101


	//----- nvinfo : EIATTR_VRC_CTA_INIT_COUNT
	.align		4
        /*0034*/ 	.byte	0x02, 0x4a
	.zero		1
	.zero		1


	//----- nvinfo : EIATTR_EXIT_INSTR_OFFSETS
	.align		4
        /*0038*/ 	.byte	0x04, 0x1c
        /*003a*/ 	.short	(.L_46 - .L_45)


	//   ....[0]....
.L_45:
        /*003c*/ 	.word	0x000000a0


	//   ....[1]....
        /*0040*/ 	.word	0x00000100


	//----- nvinfo : EIATTR_CBANK_PARAM_SIZE
	.align		4
.L_46:
        /*0044*/ 	.byte	0x03, 0x19
        /*0046*/ 	.short	0x0010


	//----- nvinfo : EIATTR_PARAM_CBANK
	.align		4
        /*0048*/ 	.byte	0x04, 0x0a
        /*004a*/ 	.short	(.L_48 - .L_47)
	.align		4
.L_47:
        /*004c*/ 	.word	index@(.nv.constant0._Z7consumePiPj)
        /*0050*/ 	.short	0x0380
        /*0052*/ 	.short	0x0010


	//----- nvinfo : EIATTR_SW_WAR
	.align		4
.L_48:
        /*0054*/ 	.byte	0x04, 0x36
        /*0056*/ 	.short	(.L_50 - .L_49)
.L_49:
        /*0058*/ 	.word	0x00000008
.L_50:


//--------------------- .nv.info._Z7setZeroPi     --------------------------
	.section	.nv.info._Z7setZeroPi,"",@"SHT_CUDA_INFO"
	.sectionflags	@""
	.align	4


	//----- nvinfo : EIATTR_CUDA_API_VERSION
	.align		4
        /*0000*/ 	.byte	0x04, 0x37
        /*0002*/ 	.short	(.L_52 - .L_51)
.L_51:
        /*0004*/ 	.word	0x00000082


	//----- nvinfo : EIATTR_KPARAM_INFO
	.align		4
.L_52:
        /*0008*/ 	.byte	0x04, 0x17
        /*000a*/ 	.short	(.L_54 - .L_53)
.L_53:
        /*000c*/ 	.word	0x00000000
        /*0010*/ 	.short	0x0000
        /*0012*/ 	.short	0x0000
        /*0014*/ 	.byte	0x00, 0xf5, 0x21, 0x00


	//----- nvinfo : EIATTR_SPARSE_MMA_MASK
	.align		4
.L_54:
        /*0018*/ 	.byte	0x03, 0x50
        /*001a*/ 	.short	0x0000


	//----- nvinfo : EIATTR_MAXREG_COUNT
	.align		4
        /*001c*/ 	.byte	0x03, 0x1b
        /*001e*/ 	.short	0x00ff


	//----- nvinfo : EIATTR_MERCURY_ISA_VERSION
	.align		4
        /*0020*/ 	.byte	0x03, 0x5f
        /*0022*/ 	.short	0x0101


	//----- nvinfo : EIATTR_VRC_CTA_INIT_COUNT
	.align		4
        /*0024*/ 	.byte	0x02, 0x4a
	.zero		1
	.zero		1


	//----- nvinfo : EIATTR_EXIT_INSTR_OFFSETS
	.align		4
        /*0028*/ 	.byte	0x04, 0x1c
        /*002a*/ 	.short	(.L_56 - .L_55)


	//   ....[0]....
.L_55:
        /*002c*/ 	.word	0x00000080


	//----- nvinfo : EIATTR_CBANK_PARAM_SIZE
	.align		4
.L_56:
        /*0030*/ 	.byte	0x03, 0x19
        /*0032*/ 	.short	0x0008


	//----- nvinfo : EIATTR_PARAM_CBANK
	.align		4
        /*0034*/ 	.byte	0x04, 0x0a
        /*0036*/ 	.short	(.L_58 - .L_57)
	.align		4
.L_57:
        /*0038*/ 	.word	index@(.nv.constant0._Z7setZeroPi)
        /*003c*/ 	.short	0x0380
        /*003e*/ 	.short	0x0008


	//----- nvinfo : EIATTR_SW_WAR
	.align		4
.L_58:
        /*0040*/ 	.byte	0x04, 0x36
        /*0042*/ 	.short	(.L_60 - .L_59)
.L_59:
        /*0044*/ 	.word	0x00000008
.L_60:


//--------------------- .nv.info._Z15generate_kernelP17curandStateXORWOWPi --------------------------
	.section	.nv.info._Z15generate_kernelP17curandStateXORWOWPi,"",@"SHT_CUDA_INFO"
	.sectionflags	@""
	.align	4


	//----- nvinfo : EIATTR_CUDA_API_VERSION
	.align		4
        /*0000*/ 	.byte	0x04, 0x37
        /*0002*/ 	.short	(.L_62 - .L_61)
.L_61:
        /*0004*/ 	.word	0x00000082


	//----- nvinfo : EIATTR_KPARAM_INFO
	.align		4
.L_62:
        /*0008*/ 	.byte	0x04, 0x17
        /*000a*/ 	.short	(.L_64 - .L_63)
.L_63:
        /*000c*/ 	.word	0x00000000
        /*0010*/ 	.short	0x0001
        /*0012*/ 	.short	0x0008
        /*0014*/ 	.byte	0x00, 0xf5, 0x21, 0x00


	//----- nvinfo : EIATTR_KPARAM_INFO
	.align		4
.L_64:
        /*0018*/ 	.byte	0x04, 0x17
        /*001a*/ 	.short	(.L_66 - .L_65)
.L_65:
        /*001c*/ 	.word	0x00000000
        /*0020*/ 	.short	0x0000
        /*0022*/ 	.short	0x0000
        /*0024*/ 	.byte	0x00, 0xf5, 0x21, 0x00


	//----- nvinfo : EIATTR_SPARSE_MMA_MASK
	.align		4
.L_66:
        /*0028*/ 	.byte	0x03, 0x50
        /*002a*/ 	.short	0x0000


	//----- nvinfo : EIATTR_MAXREG_COUNT
	.align		4
        /*002c*/ 	.byte	0x03, 0x1b
        /*002e*/ 	.short	0x00ff


	//----- nvinfo : EIATTR_MERCURY_ISA_VERSION
	.align		4
        /*0030*/ 	.byte	0x03, 0x5f
        /*0032*/ 	.short	0x0101


	//----- nvinfo : EIATTR_VRC_CTA_INIT_COUNT
	.align		4
        /*0034*/ 	.byte	0x02, 0x4a
	.zero		1
	.zero		1


	//----- nvinfo : EIATTR_EXIT_INSTR_OFFSETS
	.align		4
        /*0038*/ 	.byte	0x04, 0x1c
        /*003a*/ 	.short	(.L_68 - .L_67)


	//   ....[0]....
.L_67:
        /*003c*/ 	.word	0x000001f0


	//----- nvinfo : EIATTR_CBANK_PARAM_SIZE
	.align		4
.L_68:
        /*0040*/ 	.byte	0x03, 0x19
        /*0042*/ 	.short	0x0010


	//----- nvinfo : EIATTR_PARAM_CBANK
	.align		4
        /*0044*/ 	.byte	0x04, 0x0a
        /*0046*/ 	.short	(.L_70 - .L_69)
	.align		4
.L_69:
        /*0048*/ 	.word	index@(.nv.constant0._Z15generate_kernelP17curandStateXORWOWPi)
        /*004c*/ 	.short	0x0380
        /*004e*/ 	.short	0x0010


	//----- nvinfo : EIATTR_SW_WAR
	.align		4
.L_70:
        /*0050*/ 	.byte	0x04, 0x36
        /*0052*/ 	.short	(.L_72 - .L_71)
.L_71:
        /*0054*/ 	.word	0x00000008
.L_72:


//--------------------- .nv.info._Z12setup_kernelP17curandStateXORWOW --------------------------
	.section	.nv.info._Z12setup_kernelP17curandStateXORWOW,"",@"SHT_CUDA_INFO"
	.sectionflags	@""
	.align	4


	//----- nvinfo : EIATTR_CUDA_API_VERSION
	.align		4
        /*0000*/ 	.byte	0x04, 0x37
        /*0002*/ 	.short	(.L_74 - .L_73)
.L_73:
        /*0004*/ 	.word	0x00000082


	//----- nvinfo : EIATTR_KPARAM_INFO
	.align		4
.L_74:
        /*0008*/ 	.byte	0x04, 0x17
        /*000a*/ 	.short	(.L_76 - .L_75)
.L_75:
        /*000c*/ 	.word	0x00000000
        /*0010*/ 	.short	0x0000
        /*0012*/ 	.short	0x0000
        /*0014*/ 	.byte	0x00, 0xf5, 0x21, 0x00


	//----- nvinfo : EIATTR_SPARSE_MMA_MASK
	.align		4
.L_76:
        /*0018*/ 	.byte	0x03, 0x50
        /*001a*/ 	.short	0x0000


	//----- nvinfo : EIATTR_MAXREG_COUNT
	.align		4
        /*001c*/ 	.byte	0x03, 0x1b
        /*001e*/ 	.short	0x00ff


	//----- nvinfo : EIATTR_MERCURY_ISA_VERSION
	.align		4
        /*0020*/ 	.byte	0x03, 0x5f
        /*0022*/ 	.short	0x0101


	//----- nvinfo : EIATTR_VRC_CTA_INIT_COUNT
	.align		4
        /*0024*/ 	.byte	0x02, 0x4a
	.zero		1
	.zero		1


	//----- nvinfo : EIATTR_EXIT_INSTR_OFFSETS
	.align		4
        /*0028*/ 	.byte	0x04, 0x1c
        /*002a*/ 	.short	(.L_78 - .L_77)


	//   ....[0]....
.L_77:
        /*002c*/ 	.word	0x00000f20


	//----- nvinfo : EIATTR_CRS_STACK_SIZE
	.align		4
.L_78:
        /*0030*/ 	.byte	0x04, 0x1e
        /*0032*/ 	.short	(.L_80 - .L_79)
.L_79:
        /*0034*/ 	.word	0x00000000


	//----- nvinfo : EIATTR_CBANK_PARAM_SIZE
	.align		4
.L_80:
        /*0038*/ 	.byte	0x03, 0x19
        /*003a*/ 	.short	0x0008


	//----- nvinfo : EIATTR_PARAM_CBANK
	.align		4
        /*003c*/ 	.byte	0x04, 0x0a
        /*003e*/ 	.short	(.L_82 - .L_81)
	.align		4
.L_81:
        /*0040*/ 	.word	index@(.nv.constant0._Z12setup_kernelP17curandStateXORWOW)
        /*0044*/ 	.short	0x0380
        /*0046*/ 	.short	0x0008


	//----- nvinfo : EIATTR_SW_WAR
	.align		4
.L_82:
        /*0048*/ 	.byte	0x04, 0x36
        /*004a*/ 	.short	(.L_84 - .L_83)
.L_83:
        /*004c*/ 	.word	0x00000008
.L_84:


//--------------------- .nv.info._Z10initStatesP3RNG --------------------------
	.section	.nv.info._Z10initStatesP3RNG,"",@"SHT_CUDA_INFO"
	.sectionflags	@""
	.align	4


	//----- nvinfo : EIATTR_CUDA_API_VERSION
	.align		4
        /*0000*/ 	.byte	0x04, 0x37
        /*0002*/ 	.short	(.L_86 - .L_85)
.L_85:
        /*0004*/ 	.word	0x00000082


	//----- nvinfo : EIATTR_KPARAM_INFO
	.align		4
.L_86:
        /*0008*/ 	.byte	0x04, 0x17
        /*000a*/ 	.short	(.L_88 - .L_87)
.L_87:
        /*000c*/ 	.word	0x00000000
        /*0010*/ 	.short	0x0000
        /*0012*/ 	.short	0x0000
        /*0014*/ 	.byte	0x00, 0xf5, 0x21, 0x00


	//----- nvinfo : EIATTR_SPARSE_MMA_MASK
	.align		4
.L_88:
        /*0018*/ 	.byte	0x03, 0x50
        /*001a*/ 	.short	0x0000


	//----- nvinfo : EIATTR_MAXREG_COUNT
	.align		4
        /*001c*/ 	.byte	0x03, 0x1b
        /*001e*/ 	.short	0x00ff


	//----- nvinfo : EIATTR_MERCURY_ISA_VERSION
	.align		4
        /*0020*/ 	.byte	0x03, 0x5f
        /*0022*/ 	.short	0x0101


	//----- nvinfo : EIATTR_VRC_CTA_INIT_COUNT
	.align		4
        /*0024*/ 	.byte	0x02, 0x4a
	.zero		1
	.zero		1


	//----- nvinfo : EIATTR_EXIT_INSTR_OFFSETS
	.align		4
        /*0028*/ 	.byte	0x04, 0x1c
        /*002a*/ 	.short	(.L_90 - .L_89)


	//   ....[0]....
.L_89:
        /*002c*/ 	.word	0x00000010


	//----- nvinfo : EIATTR_CBANK_PARAM_SIZE
	.align		4
.L_90:
        /*0030*/ 	.byte	0x03, 0x19
        /*0032*/ 	.short	0x0008


	//----- nvinfo : EIATTR_PARAM_CBANK
	.align		4
        /*0034*/ 	.byte	0x04, 0x0a
        /*0036*/ 	.short	(.L_92 - .L_91)
	.align		4
.L_91:
        /*0038*/ 	.word	index@(.nv.constant0._Z10initStatesP3RNG)
        /*003c*/ 	.short	0x0380
        /*003e*/ 	.short	0x0008


	//----- nvinfo : EIATTR_SW_WAR
	.align		4
.L_92:
        /*0040*/ 	.byte	0x04, 0x36
        /*0042*/ 	.short	(.L_94 - .L_93)
.L_93:
        /*0044*/ 	.word	0x00000008
.L_94:


//--------------------- .nv.callgraph             --------------------------
	.section	.nv.callgraph,"",@"SHT_CUDA_CALLGRAPH"
	.align	4
	.sectionentsize	8
	.align		4
        /*0000*/ 	.word	0x00000000
	.align		4
        /*0004*/ 	.word	0xffffffff
	.align		4
        /*0008*/ 	.word	0x00000000
	.align		4
        /*000c*/ 	.word	0xfffffffe
	.align		4
        /*0010*/ 	.word	0x00000000
	.align		4
        /*0014*/ 	.word	0xfffffffd
	.align		4
        /*0018*/ 	.word	0x00000000
	.align		4
        /*001c*/ 	.word	0xfffffffc


//--------------------- .nv.constant4             --------------------------
	.section	.nv.constant4,"a",@progbits
	.align	8
	.align		8
.nv.constant4:
        /*0000*/ 	.dword	precalc_xorwow_matrix
	.align		8
        /*0008*/ 	.dword	precalc_xorwow_offset_matrix
	.align		8
        /*0010*/ 	.dword	mrg32k3aM1
	.align		8
        /*0018*/ 	.dword	mrg32k3aM2
	.align		8
        /*0020*/ 	.dword	mrg32k3aM1SubSeq
	.align		8
        /*0028*/ 	.dword	mrg32k3aM2SubSeq
	.align		8
        /*0030*/ 	.dword	mrg32k3aM1Seq
	.align		8
        /*0038*/ 	.dword	mrg32k3aM2Seq


//--------------------- .nv.constant3             --------------------------
	.section	.nv.constant3,"a",@progbits
	.align	8
.nv.constant3:
	.type		__cr_lgamma_table,@object
	.size		__cr_lgamma_table,(.L_8 - __cr_lgamma_table)
__cr_lgamma_table:
        /*0000*/ 	.byte	0x00, 0x00, 0x00, 0x00, 0x00, 0x00, 0x00, 0x00, 0x00, 0x00, 0x00, 0x00, 0x00, 0x00, 0x00, 0x00
        /*0010*/ 	.byte	0xef, 0x39, 0xfa, 0xfe, 0x42, 0x2e, 0xe6, 0x3f, 0x02, 0x20, 0x2a, 0xfa, 0x0b, 0xab, 0xfc, 0x3f
        /*0020*/ 	.byte	0xf9, 0x2c, 0x92, 0x7c, 0xa7, 0x6c, 0x09, 0x40, 0xc9, 0x79, 0x44, 0x3c, 0x64, 0x26, 0x13, 0x40
        /*0030*/ 	.byte	0xca, 0x01, 0xcf, 0x3a, 0x27, 0x51, 0x1a, 0x40, 0x30, 0xcc, 0x2d, 0xf3, 0xe1, 0x0c, 0x21, 0x40
        /*0040*/ 	.byte	0x0d, 0xb7, 0xfc, 0x82, 0x8e, 0x35, 0x25, 0x40
.L_8:


//--------------------- .text._Z7consumePiPj      --------------------------
	.section	.text._Z7consumePiPj,"ax",@progbits
	.align	128
        .global         _Z7consumePiPj
        .type           _Z7consumePiPj,@function
        .size           _Z7consumePiPj,(.L_x_13 - _Z7consumePiPj)
        .other          _Z7consumePiPj,@"STO_CUDA_ENTRY STV_DEFAULT"
_Z7consumePiPj:
.text._Z7consumePiPj:
[----:B------:R-:W-:Y:S01]  /*0000*/  LDC R1, c[0x0][0x37c] ;  /* 0x0000df00ff017b82 */ /* 0x000fe20000000800 */
[----:B------:R-:W0:Y:S07]  /*0010*/  S2R R5, SR_TID.X ;  /* 0x0000000000057919 */ /* 0x000e2e0000002100 */
[----:B------:R-:W1:Y:S01]  /*0020*/  LDC.64 R2, c[0x0][0x388] ;  /* 0x0000e200ff027b82 */ /* 0x000e620000000a00 */
[----:B------:R-:W2:Y:S01]  /*0030*/  LDCU.64 UR4, c[0x0][0x358] ;  /* 0x00006b00ff0477ac */ /* 0x000ea20008000a00 */
[----:B------:R-:W0:Y:S02]  /*0040*/  S2R R0, SR_CTAID.X ;  /* 0x0000000000007919 */ /* 0x000e240000002500 */
[----:B0-----:R-:W-:-:S05]  /*0050*/  LEA R5, R0, R5, 0x6 ;  /* 0x0000000500057211 */ /* 0x001fca00078e30ff */
[----:B-1----:R-:W-:-:S06]  /*0060*/  IMAD.WIDE R2, R5, 0x4, R2 ;  /* 0x0000000405027825 */ /* 0x002fcc00078e0202 */
[----:B--2---:R-:W2:Y:S02]  /*0070*/  LDG.E R2, desc[UR4][R2.64] ;  /* 0x0000000402027981 */ /* 0x004ea4000c1e1900 */
[----:B--2---:R-:W-:-:S04]  /*0080*/  LOP3.LUT R0, R2, 0x1, RZ, 0xc0, !PT ;  /* 0x0000000102007812 */ /* 0x004fc800078ec0ff */
[----:B------:R-:W-:-:S13]  /*0090*/  ISETP.NE.U32.AND P0, PT, R0, 0x1, PT ;  /* 0x000000010000780c */ /* 0x000fda0003f05070 */
[----:B------:R-:W-:Y:S05]  /*00a0*/  @P0 EXIT ;  /* 0x000000000000094d */ /* 0x000fea0003800000 */
[----:B------:R-:W0:Y:S02]  /*00b0*/  LDC.64 R2, c[0x0][0x380] ;  /* 0x0000e000ff027b82 */ /* 0x000e240000000a00 */
[----:B0-----:R-:W-:-:S05]  /*00c0*/  IMAD.WIDE R2, R5, 0x4, R2 ;  /* 0x0000000405027825 */ /* 0x001fca00078e0202 */
[----:B------:R-:W2:Y:S02]  /*00d0*/  LDG.E R0, desc[UR4][R2.64] ;  /* 0x0000000402007981 */ /* 0x000ea4000c1e1900 */
[----:B--2---:R-:W-:-:S05]  /*00e0*/  IADD3 R5, PT, PT, R0, 0x1, RZ ;  /* 0x0000000100057810 */ /* 0x004fca0007ffe0ff */
[----:B------:R-:W-:Y:S01]  /*00f0*/  STG.E desc[UR4][R2.64], R5 ;  /* 0x0000000502007986 */ /* 0x000fe2000c101904 */
[----:B------:R-:W-:Y:S05]  /*0100*/  EXIT ;  /* 0x000000000000794d */ /* 0x000fea0003800000 */
.L_x_0:
[----:B------:R-:W-:-:S00]  /*0110*/  BRA `(.L_x_0) ;  /* 0xfffffffc00fc7947 */ /* 0x000fc0000383ffff */
[----:B------:R-:W-:-:S00]  /*0120*/  NOP ;  /* 0x0000000000007918 */ /* 0x000fc00000000000 */
        /* <DEDUP_REMOVED lines=13> */
.L_x_13:


//--------------------- .text._Z7setZeroPi        --------------------------
	.section	.text._Z7setZeroPi,"ax",@progbits
	.align	128
        .global         _Z7setZeroPi
        .type           _Z7setZeroPi,@function
        .size           _Z7setZeroPi,(.L_x_14 - _Z7setZeroPi)
        .other          _Z7setZeroPi,@"STO_CUDA_ENTRY STV_DEFAULT"
_Z7setZeroPi:
.text._Z7setZeroPi:
[----:B------:R-:W-:Y:S01]  /*0000*/  LDC R1, c[0x0][0x37c] ;  /* 0x0000df00ff017b82 */ /* 0x000fe20000000800 */
[----:B------:R-:W0:Y:S07]  /*0010*/  S2R R5, SR_TID.X ;  /* 0x0000000000057919 */ /* 0x000e2e0000002100 */
[----:B------:R-:W1:Y:S01]  /*0020*/  LDC.64 R2, c[0x0][0x380] ;  /* 0x0000e000ff027b82 */ /* 0x000e620000000a00 */
[----:B------:R-:W2:Y:S01]  /*0030*/  LDCU.64 UR4, c[0x0][0x358] ;  /* 0x00006b00ff0477ac */ /* 0x000ea20008000a00 */
[----:B------:R-:W0:Y:S02]  /*0040*/  S2R R0, SR_CTAID.X ;  /* 0x0000000000007919 */ /* 0x000e240000002500 */
[----:B0-----:R-:W-:-:S05]  /*0050*/  LEA R5, R0, R5, 0x6 ;  /* 0x0000000500057211 */ /* 0x001fca00078e30ff */
[----:B-1----:R-:W-:-:S05]  /*0060*/  IMAD.WIDE R2, R5, 0x4, R2 ;  /* 0x0000000405027825 */ /* 0x002fca00078e0202 */
[----:B--2---:R-:W-:Y:S01]  /*0070*/  STG.E desc[UR4][R2.64], RZ ;  /* 0x000000ff02007986 */ /* 0x004fe2000c101904 */
[----:B------:R-:W-:Y:S05]  /*0080*/  EXIT ;  /* 0x000000000000794d */ /* 0x000fea0003800000 */
.L_x_1:
        /* <DEDUP_REMOVED lines=15> */
.L_x_14:


//--------------------- .text._Z15generate_kernelP17curandStateXORWOWPi --------------------------
	.section	.text._Z15generate_kernelP17curandStateXORWOWPi,"ax",@progbits
	.align	128
        .global         _Z15generate_kernelP17curandStateXORWOWPi
        .type           _Z15generate_kernelP17curandStateXORWOWPi,@function
        .size           _Z15generate_kernelP17curandStateXORWOWPi,(.L_x_15 - _Z15generate_kernelP17curandStateXORWOWPi)
        .other          _Z15generate_kernelP17curandStateXORWOWPi,@"STO_CUDA_ENTRY STV_DEFAULT"
_Z15generate_kernelP17curandStateXORWOWPi:
.text._Z15generate_kernelP17curandStateXORWOWPi:
[----:B------:R-:W-:Y:S01]  /*0000*/  LDC R1, c[0x0][0x37c] ;  /* 0x0000df00ff017b82 */ /* 0x000fe20000000800 */
[----:B------:R-:W0:Y:S07]  /*0010*/  S2R R7, SR_TID.X ;  /* 0x0000000000077919 */ /* 0x000e2e0000002100 */
[----:B------:R-:W1:Y:S01]  /*0020*/  LDC.64 R2, c[0x0][0x380] ;  /* 0x0000e000ff027b82 */ /* 0x000e620000000a00 */
[----:B------:R-:W2:Y:S01]  /*0030*/  LDCU.64 UR4, c[0x0][0x358] ;  /* 0x00006b00ff0477ac */ /* 0x000ea20008000a00 */
[----:B------:R-:W0:Y:S06]  /*0040*/  S2R R0, SR_CTAID.X ;  /* 0x0000000000007919 */ /* 0x000e2c0000002500 */
[----:B------:R-:W3:Y:S01]  /*0050*/  LDC.64 R4, c[0x0][0x388] ;  /* 0x0000e200ff047b82 */ /* 0x000ee20000000a00 */
[----:B0-----:R-:W-:-:S04]  /*0060*/  IMAD R7, R0, 0x40, R7 ;  /* 0x0000004000077824 */ /* 0x001fc800078e0207 */
[----:B-1----:R-:W-:-:S05]  /*0070*/  IMAD.WIDE R2, R7, 0x30, R2 ;  /* 0x0000003007027825 */ /* 0x002fca00078e0202 */
[----:B--2---:R-:W2:Y:S04]  /*0080*/  LDG.E.64 R8, desc[UR4][R2.64] ;  /* 0x0000000402087981 */ /* 0x004ea8000c1e1b00 */
[----:B------:R-:W4:Y:S04]  /*0090*/  LDG.E.64 R12, desc[UR4][R2.64+0x10] ;  /* 0x00001004020c7981 */ /* 0x000f28000c1e1b00 */
[----:B------:R-:W5:Y:S01]  /*00a0*/  LDG.E.64 R10, desc[UR4][R2.64+0x8] ;  /* 0x00000804020a7981 */ /* 0x000f62000c1e1b00 */
[----:B---3--:R-:W-:Y:S01]  /*00b0*/  IMAD.WIDE R4, R7, 0x4, R4 ;  /* 0x0000000407047825 */ /* 0x008fe200078e0204 */
[----:B--2---:R-:W-:-:S02]  /*00c0*/  SHF.R.U32.HI R0, RZ, 0x2, R9 ;  /* 0x00000002ff007819 */ /* 0x004fc40000011609 */
[----:B------:R-:W-:Y:S02]  /*00d0*/  IADD3 R14, PT, PT, R8, 0x587c5, RZ ;  /* 0x000587c5080e7810 */ /* 0x000fe40007ffe0ff */
[----:B------:R-:W-:Y:S01]  /*00e0*/  LOP3.LUT R0, R0, R9, RZ, 0x3c, !PT ;  /* 0x0000000900007212 */ /* 0x000fe200078e3cff */
[C---:B----4-:R-:W-:Y:S02]  /*00f0*/  IMAD.SHL.U32 R6, R13.reuse, 0x10, RZ ;  /* 0x000000100d067824 */ /* 0x050fe400078e00ff */
[----:B------:R-:W-:Y:S01]  /*0100*/  IMAD.MOV.U32 R8, RZ, RZ, R13 ;  /* 0x000000ffff087224 */ /* 0x000fe200078e000d */
[----:B------:R-:W-:Y:S01]  /*0110*/  SHF.L.U32 R9, R0, 0x1, RZ ;  /* 0x0000000100097819 */ /* 0x000fe200000006ff */
[----:B-----5:R-:W-:Y:S01]  /*0120*/  IMAD.MOV.U32 R15, RZ, RZ, R10 ;  /* 0x000000ffff0f7224 */ /* 0x020fe200078e000a */
[----:B------:R-:W-:Y:S01]  /*0130*/  MOV R10, R11 ;  /* 0x0000000b000a7202 */ /* 0x000fe20000000f00 */
[----:B------:R-:W-:Y:S01]  /*0140*/  IMAD.MOV.U32 R11, RZ, RZ, R12 ;  /* 0x000000ffff0b7224 */ /* 0x000fe200078e000c */
[----:B------:R-:W-:-:S02]  /*0150*/  LOP3.LUT R9, R13, R6, R9, 0x96, !PT ;  /* 0x000000060d097212 */ /* 0x000fc400078e9609 */
[----:B------:R-:W-:Y:S02]  /*0160*/  STG.E.64 desc[UR4][R2.64], R14 ;  /* 0x0000000e02007986 */ /* 0x000fe4000c101b04 */
[----:B------:R-:W-:Y:S02]  /*0170*/  LOP3.LUT R9, R9, R0, RZ, 0x3c, !PT ;  /* 0x0000000009097212 */ /* 0x000fe400078e3cff */
[----:B------:R-:W-:Y:S04]  /*0180*/  STG.E.64 desc[UR4][R2.64+0x8], R10 ;  /* 0x0000080a02007986 */ /* 0x000fe8000c101b04 */
[----:B------:R-:W-:Y:S04]  /*0190*/  STG.E.64 desc[UR4][R2.64+0x10], R8 ;  /* 0x0000100802007986 */ /* 0x000fe8000c101b04 */
[----:B------:R-:W2:Y:S01]  /*01a0*/  LDG.E R7, desc[UR4][R4.64] ;  /* 0x0000000404077981 */ /* 0x000ea2000c1e1900 */
[----:B------:R-:W-:-:S04]  /*01b0*/  IADD3 R0, PT, PT, R9, R14, RZ ;  /* 0x0000000e09007210 */ /* 0x000fc80007ffe0ff */
[----:B------:R-:W-:-:S05]  /*01c0*/  LOP3.LUT R0, R0, 0x1, RZ, 0xc0, !PT ;  /* 0x0000000100007812 */ /* 0x000fca00078ec0ff */
[----:B--2---:R-:W-:-:S05]  /*01d0*/  IMAD.IADD R7, R0, 0x1, R7 ;  /* 0x0000000100077824 */ /* 0x004fca00078e0207 */
[----:B------:R-:W-:Y:S01]  /*01e0*/  STG.E desc[UR4][R4.64], R7 ;  /* 0x0000000704007986 */ /* 0x000fe2000c101904 */
[----:B------:R-:W-:Y:S05]  /*01f0*/  EXIT ;  /* 0x000000000000794d */ /* 0x000fea0003800000 */
.L_x_2:
        /* <DEDUP_REMOVED lines=16> */
.L_x_15:


//--------------------- .text._Z12setup_kernelP17curandStateXORWOW --------------------------
	.section	.text._Z12setup_kernelP17curandStateXORWOW,"ax",@progbits
	.align	128
        .global         _Z12setup_kernelP17curandStateXORWOW
        .type           _Z12setup_kernelP17curandStateXORWOW,@function
        .size           _Z12setup_kernelP17curandStateXORWOW,(.L_x_16 - _Z12setup_kernelP17curandStateXORWOW)
        .other          _Z12setup_kernelP17curandStateXORWOW,@"STO_CUDA_ENTRY STV_DEFAULT"
_Z12setup_kernelP17curandStateXORWOW:
.text._Z12setup_kernelP17curandStateXORWOW:
[----:B------:R-:W-:Y:S01]  /*0000*/  LDC R1, c[0x0][0x37c] ;  /* 0x0000df00ff017b82 */ /* 0x000fe20000000800 */
[----:B------:R-:W0:Y:S07]  /*0010*/  S2R R11, SR_TID.X ;  /* 0x00000000000b7919 */ /* 0x000e2e0000002100 */
[----:B------:R-:W1:Y:S01]  /*0020*/  LDC.64 R2, c[0x0][0x380] ;  /* 0x0000e000ff027b82 */ /* 0x000e620000000a00 */
[----:B------:R-:W2:Y:S01]  /*0030*/  LDCU.64 UR4, c[0x0][0x358] ;  /* 0x00006b00ff0477ac */ /* 0x000ea20008000a00 */
[----:B------:R-:W-:Y:S01]  /*0040*/  IMAD.MOV.U32 R4, RZ, RZ, 0x3198c20f ;  /* 0x3198c20fff047424 */ /* 0x000fe200078e00ff */
[----:B------:R-:W0:Y:S01]  /*0050*/  S2R R0, SR_CTAID.X ;  /* 0x0000000000007919 */ /* 0x000e220000002500 */
[----:B------:R-:W-:Y:S01]  /*0060*/  IMAD.MOV.U32 R5, RZ, RZ, 0x5efdb30c ;  /* 0x5efdb30cff057424 */ /* 0x000fe200078e00ff */
[----:B------:R-:W-:Y:S01]  /*0070*/  BSSY.RECONVERGENT B0, `(.L_x_3) ;  /* 0x00000e3000007945 */ /* 0x000fe20003800200 */
[----:B------:R-:W-:-:S02]  /*0080*/  IMAD.MOV.U32 R6, RZ, RZ, 0x423bb012 ;  /* 0x423bb012ff067424 */ /* 0x000fc400078e00ff */
[----:B------:R-:W-:Y:S02]  /*0090*/  IMAD.MOV.U32 R7, RZ, RZ, -0x75bd8fc ;  /* 0xf8a42704ff077424 */ /* 0x000fe400078e00ff */
[----:B------:R-:W-:Y:S02]  /*00a0*/  IMAD.MOV.U32 R8, RZ, RZ, -0x23270784 ;  /* 0xdcd8f87cff087424 */ /* 0x000fe400078e00ff */
[----:B------:R-:W-:Y:S02]  /*00b0*/  IMAD.MOV.U32 R9, RZ, RZ, 0x57fa2510 ;  /* 0x57fa2510ff097424 */ /* 0x000fe400078e00ff */
[----:B0-----:R-:W-:-:S04]  /*00c0*/  IMAD R11, R0, 0x40, R11 ;  /* 0x00000040000b7824 */ /* 0x001fc800078e020b */
[C---:B-1----:R-:W-:Y:S01]  /*00d0*/  IMAD.WIDE R2, R11.reuse, 0x30, R2 ;  /* 0x000000300b027825 */ /* 0x042fe200078e0202 */
[----:B------:R-:W-:-:S04]  /*00e0*/  ISETP.NE.AND P0, PT, R11, RZ, PT ;  /* 0x000000ff0b00720c */ /* 0x000fc80003f05270 */
[----:B--2---:R0:W-:Y:S04]  /*00f0*/  STG.E.64 desc[UR4][R2.64], R4 ;  /* 0x0000000402007986 */ /* 0x0041e8000c101b04 */
[----:B------:R0:W-:Y:S04]  /*0100*/  STG.E.64 desc[UR4][R2.64+0x8], R6 ;  /* 0x0000080602007986 */ /* 0x0001e8000c101b04 */
[----:B------:R0:W-:Y:S01]  /*0110*/  STG.E.64 desc[UR4][R2.64+0x10], R8 ;  /* 0x0000100802007986 */ /* 0x0001e2000c101b04 */
[----:B------:R-:W-:Y:S05]  /*0120*/  @!P0 BRA `(.L_x_4) ;  /* 0x0000000c005c8947 */ /* 0x000fea0003800000 */
[----:B------:R-:W-:Y:S01]  /*0130*/  SHF.R.S32.HI R10, RZ, 0x1f, R11 ;  /* 0x0000001fff0a7819 */ /* 0x000fe2000001140b */
[----:B------:R-:W-:-:S07]  /*0140*/  IMAD.MOV.U32 R12, RZ, RZ, RZ ;  /* 0x000000ffff0c7224 */ /* 0x000fce00078e00ff */
.L_x_10:
[----:B0-----:R-:W-:Y:S01]  /*0150*/  LOP3.LUT R2, R11, 0x3, RZ, 0xc0, !PT ;  /* 0x000000030b027812 */ /* 0x001fe200078ec0ff */
[----:B------:R-:W-:Y:S03]  /*0160*/  BSSY.RECONVERGENT B1, `(.L_x_5) ;  /* 0x00000cd000017945 */ /* 0x000fe60003800200 */
[----:B------:R-:W-:-:S04]  /*0170*/  ISETP.NE.U32.AND P0, PT, R2, RZ, PT ;  /* 0x000000ff0200720c */ /* 0x000fc80003f05070 */
[----:B------:R-:W-:-:S13]  /*0180*/  ISETP.NE.AND.EX P0, PT, RZ, RZ, PT, P0 ;  /* 0x000000ffff00720c */ /* 0x000fda0003f05300 */
[----:B------:R-:W-:Y:S05]  /*0190*/  @!P0 BRA `(.L_x_6) ;  /* 0x0000000c00248947 */ /* 0x000fea0003800000 */
[----:B------:R-:W0:Y:S01]  /*01a0*/  LDC.64 R4, c[0x4][RZ] ;  /* 0x01000000ff047b82 */ /* 0x000e220000000a00 */
[----:B------:R-:W-:Y:S02]  /*01b0*/  IMAD.MOV.U32 R13, RZ, RZ, RZ ;  /* 0x000000ffff0d7224 */ /* 0x000fe400078e00ff */
[----:B0-----:R-:W-:-:S07]  /*01c0*/  IMAD.WIDE.U32 R4, R12, 0xc80, R4 ;  /* 0x00000c800c047825 */ /* 0x001fce00078e0004 */
.L_x_9:
[----:B0-----:R-:W-:Y:S01]  /*01d0*/  IMAD.MOV.U32 R14, RZ, RZ, RZ ;  /* 0x000000ffff0e7224 */ /* 0x001fe200078e00ff */
[----:B------:R-:W-:Y:S01]  /*01e0*/  CS2R R6, SRZ ;  /* 0x0000000000067805 */ /* 0x000fe2000001ff00 */
[----:B------:R-:W-:Y:S01]  /*01f0*/  IMAD.MOV.U32 R16, RZ, RZ, RZ ;  /* 0x000000ffff107224 */ /* 0x000fe200078e00ff */
[----:B------:R-:W-:-:S07]  /*0200*/  CS2R R2, SRZ ;  /* 0x0000000000027805 */ /* 0x000fce000001ff00 */
.L_x_8:
[----:B------:R-:W0:Y:S01]  /*0210*/  S2R R15, SR_TID.X ;  /* 0x00000000000f7919 */ /* 0x000e220000002100 */
[----:B------:R-:W1:Y:S01]  /*0220*/  LDC.64 R8, c[0x0][0x380] ;  /* 0x0000e000ff087b82 */ /* 0x000e620000000a00 */
[----:B0-----:R-:W-:-:S04]  /*0230*/  IMAD R17, R0, 0x40, R15 ;  /* 0x0000004000117824 */ /* 0x001fc800078e020f */
[----:B-1----:R-:W-:-:S04]  /*0240*/  IMAD.WIDE R8, R17, 0x30, R8 ;  /* 0x0000003011087825 */ /* 0x002fc800078e0208 */
[----:B------:R-:W-:-:S05]  /*0250*/  IMAD.WIDE.U32 R8, R16, 0x4, R8 ;  /* 0x0000000410087825 */ /* 0x000fca00078e0008 */
[----:B------:R0:W5:Y:S01]  /*0260*/  LDG.E R17, desc[UR4][R8.64+0x4] ;  /* 0x0000040408117981 */ /* 0x000162000c1e1900 */
[----:B------:R-:W-:-:S07]  /*0270*/  IMAD.MOV.U32 R18, RZ, RZ, RZ ;  /* 0x000000ffff127224 */ /* 0x000fce00078e00ff */
.L_x_7:
[----:B-----5:R-:W-:Y:S01]  /*0280*/  SHF.R.U32.HI R22, RZ, R18, R17 ;  /* 0x00000012ff167219 */ /* 0x020fe20000011611 */
[----:B0-----:R-:W-:-:S03]  /*0290*/  IMAD.SHL.U32 R9, R16, 0x20, RZ ;  /* 0x0000002010097824 */ /* 0x001fc600078e00ff */
[----:B------:R-:W-:Y:S01]  /*02a0*/  LOP3.LUT R19, R22, 0x1, RZ, 0xc0, !PT ;  /* 0x0000000116137812 */ /* 0x000fe200078ec0ff */
[----:B------:R-:W-:-:S03]  /*02b0*/  IMAD.IADD R8, R9, 0x1, R18 ;  /* 0x0000000109087824 */ /* 0x000fc600078e0212 */
[----:B------:R-:W-:Y:S01]  /*02c0*/  ISETP.NE.U32.AND P0, PT, R19, 0x1, PT ;  /* 0x000000011300780c */ /* 0x000fe20003f05070 */
[----:B------:R-:W-:-:S03]  /*02d0*/  IMAD R9, R8, 0x5, RZ ;  /* 0x0000000508097824 */ /* 0x000fc600078e02ff */
[----:B------:R-:W-:Y:S01]  /*02e0*/  R2P PR, R22, 0x7e ;  /* 0x0000007e16007804 */ /* 0x000fe20000000000 */
[----:B------:R-:W-:-:S08]  /*02f0*/  IMAD.WIDE.U32 R8, R9, 0x4, R4 ;  /* 0x0000000409087825 */ /* 0x000fd000078e0004 */
[----:B------:R-:W2:Y:S04]  /*0300*/  @!P0 LDG.E R19, desc[UR4][R8.64] ;  /* 0x0000000408138981 */ /* 0x000ea8000c1e1900 */
[----:B------:R-:W3:Y:S04]  /*0310*/  @!P0 LDG.E R20, desc[UR4][R8.64+0x10] ;  /* 0x0000100408148981 */ /* 0x000ee8000c1e1900 */
[----:B------:R-:W4:Y:S04]  /*0320*/  @P1 LDG.E R21, desc[UR4][R8.64+0x14] ;  /* 0x0000140408151981 */ /* 0x000f28000c1e1900 */
[----:B------:R-:W4:Y:S04]  /*0330*/  @P2 LDG.E R23, desc[UR4][R8.64+0x28] ;  /* 0x0000280408172981 */ /* 0x000f28000c1e1900 */
[----:B------:R-:W4:Y:S04]  /*0340*/  @P1 LDG.E R24, desc[UR4][R8.64+0x24] ;  /* 0x0000240408181981 */ /* 0x000f28000c1e1900 */
[----:B------:R-:W4:Y:S04]  /*0350*/  @P2 LDG.E R26, desc[UR4][R8.64+0x38] ;  /* 0x00003804081a2981 */ /* 0x000f28000c1e1900 */
[----:B------:R-:W4:Y:S04]  /*0360*/  @P3 LDG.E R25, desc[UR4][R8.64+0x3c] ;  /* 0x00003c0408193981 */ /* 0x000f28000c1e1900 */
[----:B------:R-:W4:Y:S01]  /*0370*/  @P4 LDG.E R27, desc[UR4][R8.64+0x50] ;  /* 0x00005004081b4981 */ /* 0x000f22000c1e1900 */
[----:B--2---:R-:W-:-:S03]  /*0380*/  @!P0 LOP3.LUT R14, R14, R19, RZ, 0x3c, !PT ;  /* 0x000000130e0e8212 */ /* 0x004fc600078e3cff */
[----:B------:R-:W2:Y:S01]  /*0390*/  @!P0 LDG.E R19, desc[UR4][R8.64+0x4] ;  /* 0x0000040408138981 */ /* 0x000ea2000c1e1900 */
[----:B---3--:R-:W-:-:S03]  /*03a0*/  @!P0 LOP3.LUT R7, R7, R20, RZ, 0x3c, !PT ;  /* 0x0000001407078212 */ /* 0x008fc600078e3cff */
[----:B------:R-:W3:Y:S01]  /*03b0*/  @!P0 LDG.E R20, desc[UR4][R8.64+0x8] ;  /* 0x0000080408148981 */ /* 0x000ee2000c1e1900 */
[----:B----4-:R-:W-:-:S03]  /*03c0*/  @P1 LOP3.LUT R14, R14, R21, RZ, 0x3c, !PT ;  /* 0x000000150e0e1212 */ /* 0x010fc600078e3cff */
[----:B------:R-:W4:Y:S01]  /*03d0*/  @!P0 LDG.E R21, desc[UR4][R8.64+0xc] ;  /* 0x00000c0408158981 */ /* 0x000f22000c1e1900 */
[----:B------:R-:W-:-:S03]  /*03e0*/  @P2 LOP3.LUT R14, R14, R23, RZ, 0x3c, !PT ;  /* 0x000000170e0e2212 */ /* 0x000fc600078e3cff */
[----:B------:R-:W4:Y:S01]  /*03f0*/  @P1 LDG.E R23, desc[UR4][R8.64+0x18] ;  /* 0x0000180408171981 */ /* 0x000f22000c1e1900 */
[----:B------:R-:W-:-:S03]  /*0400*/  @P1 LOP3.LUT R7, R7, R24, RZ, 0x3c, !PT ;  /* 0x0000001807071212 */ /* 0x000fc600078e3cff */
[----:B------:R-:W4:Y:S01]  /*0410*/  @P2 LDG.E R24, desc[UR4][R8.64+0x30] ;  /* 0x0000300408182981 */ /* 0x000f22000c1e1900 */
[----:B--2---:R-:W-:-:S03]  /*0420*/  @!P0 LOP3.LUT R2, R2, R19, RZ, 0x3c, !PT ;  /* 0x0000001302028212 */ /* 0x004fc600078e3cff */
[----:B------:R-:W2:Y:S01]  /*0430*/  @P1 LDG.E R19, desc[UR4][R8.64+0x20] ;  /* 0x0000200408131981 */ /* 0x000ea2000c1e1900 */
[----:B---3--:R-:W-:-:S03]  /*0440*/  @!P0 LOP3.LUT R3, R3, R20, RZ, 0x3c, !PT ;  /* 0x0000001403038212 */ /* 0x008fc600078e3cff */
[----:B------:R-:W3:Y:S01]  /*0450*/  @P1 LDG.E R20, desc[UR4][R8.64+0x1c] ;  /* 0x00001c0408141981 */ /* 0x000ee2000c1e1900 */
[----:B----4-:R-:W-:-:S03]  /*0460*/  @!P0 LOP3.LUT R6, R6, R21, RZ, 0x3c, !PT ;  /* 0x0000001506068212 */ /* 0x010fc600078e3cff */
[----:B------:R-:W4:Y:S01]  /*0470*/  @P2 LDG.E R21, desc[UR4][R8.64+0x2c] ;  /* 0x00002c0408152981 */ /* 0x000f22000c1e1900 */
[----:B------:R-:W-:-:S03]  /*0480*/  @P1 LOP3.LUT R2, R2, R23, RZ, 0x3c, !PT ;  /* 0x0000001702021212 */ /* 0x000fc600078e3cff */
[----:B------:R-:W4:Y:S01]  /*0490*/  @P2 LDG.E R23, desc[UR4][R8.64+0x34] ;  /* 0x0000340408172981 */ /* 0x000f22000c1e1900 */
[----:B------:R-:W-:-:S03]  /*04a0*/  @P2 LOP3.LUT R7, R7, R26, RZ, 0x3c, !PT ;  /* 0x0000001a07072212 */ /* 0x000fc600078e3cff */
[----:B------:R-:W4:Y:S01]  /*04b0*/  @P3 LDG.E R26, desc[UR4][R8.64+0x4c] ;  /* 0x00004c04081a3981 */ /* 0x000f22000c1e1900 */
[----:B------:R-:W-:-:S03]  /*04c0*/  @P3 LOP3.LUT R14, R14, R25, RZ, 0x3c, !PT ;  /* 0x000000190e0e3212 */ /* 0x000fc600078e3cff */
[----:B------:R-:W4:Y:S01]  /*04d0*/  @P5 LDG.E R25, desc[UR4][R8.64+0x64] ;  /* 0x0000640408195981 */ /* 0x000f22000c1e1900 */
[----:B--2---:R-:W-:-:S03]  /*04e0*/  @P1 LOP3.LUT R6, R6, R19, RZ, 0x3c, !PT ;  /* 0x0000001306061212 */ /* 0x004fc600078e3cff */
[----:B------:R-:W2:Y:S01]  /*04f0*/  @P3 LDG.E R19, desc[UR4][R8.64+0x40] ;  /* 0x0000400408133981 */ /* 0x000ea2000c1e1900 */
[----:B---3--:R-:W-:-:S03]  /*0500*/  @P1 LOP3.LUT R3, R3, R20, RZ, 0x3c, !PT ;  /* 0x0000001403031212 */ /* 0x008fc600078e3cff */
[----:B------:R-:W3:Y:S01]  /*0510*/  @P3 LDG.E R20, desc[UR4][R8.64+0x44] ;  /* 0x0000440408143981 */ /* 0x000ee2000c1e1900 */
[----:B------:R-:W-:-:S03]  /*0520*/  @P2 LOP3.LUT R3, R3, R24, RZ, 0x3c, !PT ;  /* 0x0000001803032212 */ /* 0x000fc600078e3cff */
[----:B------:R-:W3:Y:S01]  /*0530*/  @P4 LDG.E R24, desc[UR4][R8.64+0x58] ;  /* 0x0000580408184981 */ /* 0x000ee2000c1e1900 */
[----:B----4-:R-:W-:Y:S02]  /*0540*/  @P2 LOP3.LUT R2, R2, R21, RZ, 0x3c, !PT ;  /* 0x0000001502022212 */ /* 0x010fe400078e3cff */
[----:B------:R-:W-:Y:S01]  /*0550*/  @P2 LOP3.LUT R6, R6, R23, RZ, 0x3c, !PT ;  /* 0x0000001706062212 */ /* 0x000fe200078e3cff */
[----:B------:R-:W4:Y:S04]  /*0560*/  @P3 LDG.E R21, desc[UR4][R8.64+0x48] ;  /* 0x0000480408153981 */ /* 0x000f28000c1e1900 */
[----:B------:R-:W4:Y:S01]  /*0570*/  @P4 LDG.E R23, desc[UR4][R8.64+0x54] ;  /* 0x0000540408174981 */ /* 0x000f22000c1e1900 */
[----:B------:R-:W-:Y:S02]  /*0580*/  @P4 LOP3.LUT R14, R14, R27, RZ, 0x3c, !PT ;  /* 0x0000001b0e0e4212 */ /* 0x000fe400078e3cff */
[----:B------:R-:W-:-:S02]  /*0590*/  @P3 LOP3.LUT R7, R7, R26, RZ, 0x3c, !PT ;  /* 0x0000001a07073212 */ /* 0x000fc400078e3cff */
        /* <DEDUP_REMOVED lines=9> */
[----:B----4-:R-:W-:-:S03]  /*0630*/  @P3 LOP3.LUT R6, R6, R21, RZ, 0x3c, !PT ;  /* 0x0000001506063212 */ /* 0x010fc600078e3cff */
[----:B------:R-:W4:Y:S01]  /*0640*/  @P5 LDG.E R21, desc[UR4][R8.64+0x68] ;  /* 0x0000680408155981 */ /* 0x000f22000c1e1900 */
[----:B------:R-:W-:-:S03]  /*0650*/  @P4 LOP3.LUT R2, R2, R23, RZ, 0x3c, !PT ;  /* 0x0000001702024212 */ /* 0x000fc600078e3cff */
[----:B------:R-:W4:Y:S01]  /*0660*/  @P5 LDG.E R23, desc[UR4][R8.64+0x70] ;  /* 0x0000700408175981 */ /* 0x000f22000c1e1900 */
[----:B------:R-:W-:Y:S02]  /*0670*/  LOP3.LUT P0, RZ, R22, 0x80, RZ, 0xc0, !PT ;  /* 0x0000008016ff7812 */ /* 0x000fe4000780c0ff */
[----:B------:R-:W-:Y:S02]  /*0680*/  @P4 LOP3.LUT R7, R7, R26, RZ, 0x3c, !PT ;  /* 0x0000001a07074212 */ /* 0x000fe400078e3cff */
[----:B------:R-:W-:Y:S02]  /*0690*/  @P6 LOP3.LUT R14, R14, R25, RZ, 0x3c, !PT ;  /* 0x000000190e0e6212 */ /* 0x000fe400078e3cff */
[----:B------:R-:W4:Y:S07]  /*06a0*/  @P6 LDG.E R25, desc[UR4][R8.64+0x7c] ;  /* 0x00007c0408196981 */ /* 0x000f2e000c1e1900 */
[----:B------:R-:W4:Y:S04]  /*06b0*/  @P0 LDG.E R27, desc[UR4][R8.64+0x8c] ;  /* 0x00008c04081b0981 */ /* 0x000f28000c1e1900 */
[----:B------:R-:W4:Y:S04]  /*06c0*/  @P0 LDG.E R26, desc[UR4][R8.64+0x94] ;  /* 0x00009404081a0981 */ /* 0x000f28000c1e1900 */
        /* <DEDUP_REMOVED lines=11> */
[----:B------:R-:W-:Y:S02]  /*0780*/  @P6 LOP3.LUT R2, R2, R25, RZ, 0x3c, !PT ;  /* 0x0000001902026212 */ /* 0x000fe400078e3cff */
[----:B------:R-:W-:Y:S02]  /*0790*/  @P0 LOP3.LUT R14, R14, R27, RZ, 0x3c, !PT ;  /* 0x0000001b0e0e0212 */ /* 0x000fe400078e3cff */
[----:B--2---:R-:W-:Y:S02]  /*07a0*/  @P6 LOP3.LUT R6, R6, R19, RZ, 0x3c, !PT ;  /* 0x0000001306066212 */ /* 0x004fe400078e3cff */
[----:B---3--:R-:W-:Y:S02]  /*07b0*/  @P6 LOP3.LUT R3, R3, R20, RZ, 0x3c, !PT ;  /* 0x0000001403036212 */ /* 0x008fe400078e3cff */
[----:B------:R-:W-:Y:S02]  /*07c0*/  @P6 LOP3.LUT R7, R7, R24, RZ, 0x3c, !PT ;  /* 0x0000001807076212 */ /* 0x000fe400078e3cff */
[----:B------:R-:W-:-:S02]  /*07d0*/  @P0 LOP3.LUT R3, R3, R26, RZ, 0x3c, !PT ;  /* 0x0000001a03030212 */ /* 0x000fc400078e3cff */
[----:B----4-:R-:W-:Y:S02]  /*07e0*/  @P0 LOP3.LUT R2, R2, R21, RZ, 0x3c, !PT ;  /* 0x0000001502020212 */ /* 0x010fe400078e3cff */
[----:B------:R-:W-:Y:S02]  /*07f0*/  @P0 LOP3.LUT R7, R7, R28, RZ, 0x3c, !PT ;  /* 0x0000001c07070212 */ /* 0x000fe400078e3cff */
[----:B------:R-:W-:Y:S02]  /*0800*/  @P0 LOP3.LUT R6, R6, R23, RZ, 0x3c, !PT ;  /* 0x0000001706060212 */ /* 0x000fe400078e3cff */
[----:B------:R-:W-:-:S13]  /*0810*/  R2P PR, R22.B1, 0x7f ;  /* 0x0000007f16007804 */ /* 0x000fda0000001000 */
[----:B------:R-:W2:Y:S04]  /*0820*/  @P0 LDG.E R19, desc[UR4][R8.64+0xa0] ;  /* 0x0000a00408130981 */ /* 0x000ea8000c1e1900 */
[----:B------:R-:W3:Y:S04]  /*0830*/  @P1 LDG.E R23, desc[UR4][R8.64+0xb4] ;  /* 0x0000b40408171981 */ /* 0x000ee8000c1e1900 */
[----:B------:R-:W4:Y:S04]  /*0840*/  @P0 LDG.E R21, desc[UR4][R8.64+0xa4] ;  /* 0x0000a40408150981 */ /* 0x000f28000c1e1900 */
[----:B------:R-:W4:Y:S04]  /*0850*/  @P2 LDG.E R25, desc[UR4][R8.64+0xc8] ;  /* 0x0000c80408192981 */ /* 0x000f28000c1e1900 */
[----:B------:R-:W4:Y:S04]  /*0860*/  @P3 LDG.E R27, desc[UR4][R8.64+0xdc] ;  /* 0x0000dc04081b3981 */ /* 0x000f28000c1e1900 */
[----:B------:R-:W4:Y:S04]  /*0870*/  @P0 LDG.E R20, desc[UR4][R8.64+0xa8] ;  /* 0x0000a80408140981 */ /* 0x000f28000c1e1900 */
[----:B------:R-:W4:Y:S04]  /*0880*/  @P0 LDG.E R24, desc[UR4][R8.64+0xb0] ;  /* 0x0000b00408180981 */ /* 0x000f28000c1e1900 */
[----:B------:R-:W4:Y:S04]  /*0890*/  @P4 LDG.E R29, desc[UR4][R8.64+0xf0] ;  /* 0x0000f004081d4981 */ /* 0x000f28000c1e1900 */
[----:B------:R-:W4:Y:S01]  /*08a0*/  @P1 LDG.E R26, desc[UR4][R8.64+0xc4] ;  /* 0x0000c404081a1981 */ /* 0x000f22000c1e1900 */
[----:B--2---:R-:W-:-:S03]  /*08b0*/  @P0 LOP3.LUT R14, R14, R19, RZ, 0x3c, !PT ;  /* 0x000000130e0e0212 */ /* 0x004fc600078e3cff */
[----:B------:R-:W2:Y:S01]  /*08c0*/  @P0 LDG.E R19, desc[UR4][R8.64+0xac] ;  /* 0x0000ac0408130981 */ /* 0x000ea2000c1e1900 */
[----:B---3--:R-:W-:-:S03]  /*08d0*/  @P1 LOP3.LUT R14, R14, R23, RZ, 0x3c, !PT ;  /* 0x000000170e0e1212 */ /* 0x008fc600078e3cff */
[----:B------:R-:W3:Y:S01]  /*08e0*/  @P1 LDG.E R23, desc[UR4][R8.64+0xc0] ;  /* 0x0000c00408171981 */ /* 0x000ee2000c1e1900 */
[----:B----4-:R-:W-:-:S03]  /*08f0*/  @P0 LOP3.LUT R2, R2, R21, RZ, 0x3c, !PT ;  /* 0x0000001502020212 */ /* 0x010fc600078e3cff */
[----:B------:R-:W4:Y:S01]  /*0900*/  @P1 LDG.E R21, desc[UR4][R8.64+0xb8] ;  /* 0x0000b80408151981 */ /* 0x000f22000c1e1900 */
[----:B------:R-:W-:-:S03]  /*0910*/  @P2 LOP3.LUT R14, R14, R25, RZ, 0x3c, !PT ;  /* 0x000000190e0e2212 */ /* 0x000fc600078e3cff */
[----:B------:R-:W4:Y:S01]  /*0920*/  @P5 LDG.E R25, desc[UR4][R8.64+0x104] ;  /* 0x0001040408195981 */ /* 0x000f22000c1e1900 */
[----:B------:R-:W-:-:S03]  /*0930*/  @P3 LOP3.LUT R14, R14, R27, RZ, 0x3c, !PT ;  /* 0x0000001b0e0e3212 */ /* 0x000fc600078e3cff */
[----:B------:R-:W4:Y:S01]  /*0940*/  @P6 LDG.E R27, desc[UR4][R8.64+0x118] ;  /* 0x00011804081b6981 */ /* 0x000f22000c1e1900 */
[----:B------:R-:W-:-:S03]  /*0950*/  @P0 LOP3.LUT R3, R3, R20, RZ, 0x3c, !PT ;  /* 0x0000001403030212 */ /* 0x000fc600078e3cff */
[----:B------:R-:W4:Y:S01]  /*0960*/  @P1 LDG.E R20, desc[UR4][R8.64+0xbc] ;  /* 0x0000bc0408141981 */ /* 0x000f22000c1e1900 */
[----:B------:R-:W-:-:S03]  /*0970*/  @P0 LOP3.LUT R7, R7, R24, RZ, 0x3c, !PT ;  /* 0x0000001807070212 */ /* 0x000fc600078e3cff */
[----:B------:R-:W4:Y:S01]  /*0980*/  @P2 LDG.E R24, desc[UR4][R8.64+0xd8] ;  /* 0x0000d80408182981 */ /* 0x000f22000c1e1900 */
[----:B------:R-:W-:Y:S02]  /*0990*/  @P4 LOP3.LUT R14, R14, R29, RZ, 0x3c, !PT ;  /* 0x0000001d0e0e4212 */ /* 0x000fe400078e3cff */
[----:B------:R-:W-:Y:S02]  /*09a0*/  @P1 LOP3.LUT R7, R7, R26, RZ, 0x3c, !PT ;  /* 0x0000001a07071212 */ /* 0x000fe400078e3cff */
[----:B------:R-:W4:Y:S01]  /*09b0*/  @P3 LDG.E R26, desc[UR4][R8.64+0xe4] ;  /* 0x0000e404081a3981 */ /* 0x000f22000c1e1900 */
[----:B--2---:R-:W-:Y:S02]  /*09c0*/  @P0 LOP3.LUT R6, R6, R19, RZ, 0x3c, !PT ;  /* 0x0000001306060212 */ /* 0x004fe400078e3cff */
[----:B------:R-:W-:Y:S01]  /*09d0*/  LOP3.LUT P0, RZ, R22, 0x8000, RZ, 0xc0, !PT ;  /* 0x0000800016ff7812 */ /* 0x000fe2000780c0ff */
[----:B------:R-:W2:Y:S01]  /*09e0*/  @P2 LDG.E R19, desc[UR4][R8.64+0xcc] ;  /* 0x0000cc0408132981 */ /* 0x000ea2000c1e1900 */
[----:B---3--:R-:W-:-:S03]  /*09f0*/  @P1 LOP3.LUT R6, R6, R23, RZ, 0x3c, !PT ;  /* 0x0000001706061212 */ /* 0x008fc600078e3cff */
[----:B------:R-:W3:Y:S01]  /*0a00*/  @P2 LDG.E R22, desc[UR4][R8.64+0xd0] ;  /* 0x0000d00408162981 */ /* 0x000ee2000c1e1900 */
[----:B----4-:R-:W-:-:S03]  /*0a10*/  @P1 LOP3.LUT R2, R2, R21, RZ, 0x3c, !PT ;  /* 0x0000001502021212 */ /* 0x010fc600078e3cff */
[----:B------:R-:W4:Y:S01]  /*0a20*/  @P2 LDG.E R21, desc[UR4][R8.64+0xd4] ;  /* 0x0000d40408152981 */ /* 0x000f22000c1e1900 */
[----:B------:R-:W-:-:S03]  /*0a30*/  @P5 LOP3.LUT R14, R14, R25, RZ, 0x3c, !PT ;  /* 0x000000190e0e5212 */ /* 0x000fc600078e3cff */
[----:B------:R-:W4:Y:S04]  /*0a40*/  @P3 LDG.E R23, desc[UR4][R8.64+0xe0] ;  /* 0x0000e00408173981 */ /* 0x000f28000c1e1900 */
[----:B------:R-:W4:Y:S01]  /*0a50*/  @P3 LDG.E R25, desc[UR4][R8.64+0xe8] ;  /* 0x0000e80408193981 */ /* 0x000f22000c1e1900 */
[----:B------:R-:W-:-:S03]  /*0a60*/  @P1 LOP3.LUT R3, R3, R20, RZ, 0x3c, !PT ;  /* 0x0000001403031212 */ /* 0x000fc600078e3cff */
[----:B------:R-:W4:Y:S01]  /*0a70*/  @P3 LDG.E R20, desc[UR4][R8.64+0xec] ;  /* 0x0000ec0408143981 */ /* 0x000f22000c1e1900 */
[----:B------:R-:W-:-:S03]  /*0a80*/  @P2 LOP3.LUT R7, R7, R24, RZ, 0x3c, !PT ;  /* 0x0000001807072212 */ /* 0x000fc600078e3cff */
        /* <DEDUP_REMOVED lines=8> */
[----:B------:R-:W-:Y:S02]  /*0b10*/  @P3 LOP3.LUT R3, R3, R26, RZ, 0x3c, !PT ;  /* 0x0000001a03033212 */ /* 0x000fe400078e3cff */
[----:B------:R-:W-:Y:S01]  /*0b20*/  @P3 LOP3.LUT R2, R2, R23, RZ, 0x3c, !PT ;  /* 0x0000001702023212 */ /* 0x000fe200078e3cff */
[----:B------:R-:W4:Y:S01]  /*0b30*/  @P5 LDG.E R26, desc[UR4][R8.64+0x10c] ;  /* 0x00010c04081a5981 */ /* 0x000f22000c1e1900 */
[----:B------:R-:W-:-:S03]  /*0b40*/  @P3 LOP3.LUT R6, R6, R25, RZ, 0x3c, !PT ;  /* 0x0000001906063212 */ /* 0x000fc600078e3cff */
[----:B------:R-:W4:Y:S04]  /*0b50*/  @P5 LDG.E R23, desc[UR4][R8.64+0x108] ;  /* 0x0001080408175981 */ /* 0x000f28000c1e1900 */
        /* <DEDUP_REMOVED lines=19> */
[----:B------:R-:W-:-:S05]  /*0c90*/  VIADD R18, R18, 0x10 ;  /* 0x0000001012127836 */ /* 0x000fca0000000000 */
[----:B------:R-:W-:Y:S02]  /*0ca0*/  ISETP.NE.AND P1, PT, R18, 0x20, PT ;  /* 0x000000201200780c */ /* 0x000fe40003f25270 */
[----:B------:R-:W-:-:S04]  /*0cb0*/  @P5 LOP3.LUT R7, R7, R20, RZ, 0x3c, !PT ;  /* 0x0000001407075212 */ /* 0x000fc800078e3cff */
[----:B------:R-:W-:Y:S02]  /*0cc0*/  @P6 LOP3.LUT R7, R7, R24, RZ, 0x3c, !PT ;  /* 0x0000001807076212 */ /* 0x000fe400078e3cff */
[----:B------:R-:W-:Y:S02]  /*0cd0*/  @P0 LOP3.LUT R14, R14, R27, RZ, 0x3c, !PT ;  /* 0x0000001b0e0e0212 */ /* 0x000fe400078e3cff */
[----:B------:R-:W-:Y:S02]  /*0ce0*/  @P0 LOP3.LUT R7, R7, R28, RZ, 0x3c, !PT ;  /* 0x0000001c07070212 */ /* 0x000fe400078e3cff */
[----:B--2---:R-:W-:Y:S02]  /*0cf0*/  @P6 LOP3.LUT R2, R2, R19, RZ, 0x3c, !PT ;  /* 0x0000001302026212 */ /* 0x004fe400078e3cff */
[----:B---3--:R-:W-:Y:S02]  /*0d00*/  @P6 LOP3.LUT R3, R3, R22, RZ, 0x3c, !PT ;  /* 0x0000001603036212 */ /* 0x008fe400078e3cff */
[----:B----4-:R-:W-:-:S02]  /*0d10*/  @P6 LOP3.LUT R6, R6, R21, RZ, 0x3c, !PT ;  /* 0x0000001506066212 */ /* 0x010fc400078e3cff */
[----:B------:R-:W-:Y:S02]  /*0d20*/  @P0 LOP3.LUT R3, R3, R26, RZ, 0x3c, !PT ;  /* 0x0000001a03030212 */ /* 0x000fe400078e3cff */
[----:B------:R-:W-:Y:S02]  /*0d30*/  @P0 LOP3.LUT R2, R2, R23, RZ, 0x3c, !PT ;  /* 0x0000001702020212 */ /* 0x000fe400078e3cff */
[----:B------:R-:W-:Y:S01]  /*0d40*/  @P0 LOP3.LUT R6, R6, R25, RZ, 0x3c, !PT ;  /* 0x0000001906060212 */ /* 0x000fe200078e3cff */
[----:B------:R-:W-:Y:S06]  /*0d50*/  @P1 BRA `(.L_x_7) ;  /* 0xfffffff400481947 */ /* 0x000fec000383ffff */
[----:B------:R-:W-:-:S05]  /*0d60*/  VIADD R16, R16, 0x1 ;  /* 0x0000000110107836 */ /* 0x000fca0000000000 */
[----:B------:R-:W-:-:S13]  /*0d70*/  ISETP.NE.AND P0, PT, R16, 0x5, PT ;  /* 0x000000051000780c */ /* 0x000fda0003f05270 */
[----:B------:R-:W-:Y:S05]  /*0d80*/  @P0 BRA `(.L_x_8) ;  /* 0xfffffff400200947 */ /* 0x000fea000383ffff */
[----:B------:R-:W0:Y:S01]  /*0d90*/  LDC.64 R8, c[0x0][0x380] ;  /* 0x0000e000ff087b82 */ /* 0x000e220000000a00 */
[----:B------:R-:W-:Y:S01]  /*0da0*/  IMAD R15, R0, 0x40, R15 ;  /* 0x00000040000f7824 */ /* 0x000fe200078e020f */
[----:B------:R-:W-:Y:S01]  /*0db0*/  LOP3.LUT R16, R11, 0x3, RZ, 0xc0, !PT ;  /* 0x000000030b107812 */ /* 0x000fe200078ec0ff */
[----:B------:R-:W-:-:S05]  /*0dc0*/  VIADD R13, R13, 0x1 ;  /* 0x000000010d0d7836 */ /* 0x000fca0000000000 */
[----:B------:R-:W-:Y:S01]  /*0dd0*/  ISETP.GE.U32.AND P0, PT, R13, R16, PT ;  /* 0x000000100d00720c */ /* 0x000fe20003f06070 */
[----:B0-----:R-:W-:-:S05]  /*0de0*/  IMAD.WIDE R8, R15, 0x30, R8 ;  /* 0x000000300f087825 */ /* 0x001fca00078e0208 */
[----:B------:R0:W-:Y:S04]  /*0df0*/  STG.E.64 desc[UR4][R8.64+0x8], R2 ;  /* 0x0000080208007986 */ /* 0x0001e8000c101b04 */
[----:B------:R0:W-:Y:S04]  /*0e00*/  STG.E.64 desc[UR4][R8.64+0x10], R6 ;  /* 0x0000100608007986 */ /* 0x0001e8000c101b04 */
[----:B------:R0:W-:Y:S01]  /*0e10*/  STG.E desc[UR4][R8.64+0x4], R14 ;  /* 0x0000040e08007986 */ /* 0x0001e2000c101904 */
[----:B------:R-:W-:Y:S05]  /*0e20*/  @!P0 BRA `(.L_x_9) ;  /* 0xfffffff000e88947 */ /* 0x000fea000383ffff */
.L_x_6:
[----:B------:R-:W-:Y:S05]  /*0e30*/  BSYNC.RECONVERGENT B1 ;  /* 0x0000000000017941 */ /* 0x000fea0003800200 */
.L_x_5:
[C---:B------:R-:W-:Y:S01]  /*0e40*/  ISETP.GT.U32.AND P0, PT, R11.reuse, 0x3, PT ;  /* 0x000000030b00780c */ /* 0x040fe20003f04070 */
[----:B------:R-:W-:Y:S01]  /*0e50*/  VIADD R12, R12, 0x1 ;  /* 0x000000010c0c7836 */ /* 0x000fe20000000000 */
[--C-:B------:R-:W-:Y:S02]  /*0e60*/  SHF.R.U64 R11, R11, 0x2, R10.reuse ;  /* 0x000000020b0b7819 */ /* 0x100fe4000000120a */
[----:B------:R-:W-:Y:S02]  /*0e70*/  ISETP.GT.U32.AND.EX P0, PT, R10, RZ, PT, P0 ;  /* 0x000000ff0a00720c */ /* 0x000fe40003f04100 */
[----:B------:R-:W-:-:S11]  /*0e80*/  SHF.R.U32.HI R10, RZ, 0x2, R10 ;  /* 0x00000002ff0a7819 */ /* 0x000fd6000001160a */
[----:B------:R-:W-:Y:S05]  /*0e90*/  @P0 BRA `(.L_x_10) ;  /* 0xfffffff000ac0947 */ /* 0x000fea000383ffff */
.L_x_4:
[----:B------:R-:W-:Y:S05]  /*0ea0*/  BSYNC.RECONVERGENT B0 ;  /* 0x0000000000007941 */ /* 0x000fea0003800200 */
.L_x_3:
[----:B0-----:R-:W0:Y:S01]  /*0eb0*/  S2R R5, SR_TID.X ;  /* 0x0000000000057919 */ /* 0x001e220000002100 */
[----:B------:R-:W1:Y:S01]  /*0ec0*/  LDC.64 R2, c[0x0][0x380] ;  /* 0x0000e000ff027b82 */ /* 0x000e620000000a00 */
[----:B0-----:R-:W-:-:S04]  /*0ed0*/  IMAD R5, R0, 0x40, R5 ;  /* 0x0000004000057824 */ /* 0x001fc800078e0205 */
[----:B-1----:R-:W-:-:S05]  /*0ee0*/  IMAD.WIDE R2, R5, 0x30, R2 ;  /* 0x0000003005027825 */ /* 0x002fca00078e0202 */
[----:B------:R-:W-:Y:S04]  /*0ef0*/  STG.E.64 desc[UR4][R2.64+0x18], RZ ;  /* 0x000018ff02007986 */ /* 0x000fe8000c101b04 */
[----:B------:R-:W-:Y:S04]  /*0f00*/  STG.E desc[UR4][R2.64+0x20], RZ ;  /* 0x000020ff02007986 */ /* 0x000fe8000c101904 */
[----:B------:R-:W-:Y:S01]  /*0f10*/  STG.E.64 desc[UR4][R2.64+0x28], RZ ;  /* 0x000028ff02007986 */ /* 0x000fe2000c101b04 */
[----:B------:R-:W-:Y:S05]  /*0f20*/  EXIT ;  /* 0x000000000000794d */ /* 0x000fea0003800000 */
.L_x_11:
        /* <DEDUP_REMOVED lines=13> */
.L_x_16:


//--------------------- .text._Z10initStatesP3RNG --------------------------
	.section	.text._Z10initStatesP3RNG,"ax",@progbits
	.align	128
        .global         _Z10initStatesP3RNG
        .type           _Z10initStatesP3RNG,@function
        .size           _Z10initStatesP3RNG,(.L_x_17 - _Z10initStatesP3RNG)
        .other          _Z10initStatesP3RNG,@"STO_CUDA_ENTRY STV_DEFAULT"
_Z10initStatesP3RNG:
.text._Z10initStatesP3RNG:
[----:B------:R-:W-:Y:S01]  /*0000*/  LDC R1, c[0x0][0x37c] ;  /* 0x0000df00ff017b82 */ /* 0x000fe20000000800 */
[----:B------:R-:W-:Y:S05]  /*0010*/  EXIT ;  /* 0x000000000000794d */ /* 0x000fea0003800000 */
.L_x_12:
        /* <DEDUP_REMOVED lines=14> */
.L_x_17:


//--------------------- .nv.global.init           --------------------------
	.section	.nv.global.init,"aw",@progbits
	.align	4
.nv.global.init:
	.type		mrg32k3aM1SubSeq,@object
	.size		mrg32k3aM1SubSeq,(mrg32k3aM2SubSeq - mrg32k3aM1SubSeq)
mrg32k3aM1SubSeq:
        /*0000*/ 	.byte	0x0b, 0xcc, 0xee, 0x04, 0x73, 0x29, 0x8b, 0x6f, 0xf6, 0x53, 0x03, 0xf6, 0x23, 0xf6, 0xea, 0xda
        /* <DEDUP_REMOVED lines=125> */
	.type		mrg32k3aM2SubSeq,@object
	.size		mrg32k3aM2SubSeq,(mrg32k3aM1 - mrg32k3aM2SubSeq)
mrg32k3aM2SubSeq:
        /* <DEDUP_REMOVED lines=126> */
	.type		mrg32k3aM1,@object
	.size		mrg32k3aM1,(mrg32k3aM1Seq - mrg32k3aM1)
mrg32k3aM1:
        /* <DEDUP_REMOVED lines=144> */
	.type		mrg32k3aM1Seq,@object
	.size		mrg32k3aM1Seq,(mrg32k3aM2 - mrg32k3aM1Seq)
mrg32k3aM1Seq:
        /* <DEDUP_REMOVED lines=144> */
	.type		mrg32k3aM2,@object
	.size		mrg32k3aM2,(mrg32k3aM2Seq - mrg32k3aM2)
mrg32k3aM2:
        /* <DEDUP_REMOVED lines=144> */
	.type		mrg32k3aM2Seq,@object
	.size		mrg32k3aM2Seq,(precalc_xorwow_matrix - mrg32k3aM2Seq)
mrg32k3aM2Seq:
        /* <DEDUP_REMOVED lines=144> */
	.type		precalc_xorwow_matrix,@object
	.size		precalc_xorwow_matrix,(precalc_xorwow_offset_matrix - precalc_xorwow_matrix)
precalc_xorwow_matrix:
        /* <DEDUP_REMOVED lines=6400> */
	.type		precalc_xorwow_offset_matrix,@object
	.size		precalc_xorwow_offset_matrix,(.L_1 - precalc_xorwow_offset_matrix)
precalc_xorwow_offset_matrix:
        /* <DEDUP_REMOVED lines=6400> */
.L_1:


//--------------------- .nv.shared.reserved.0     --------------------------
	.section	.nv.shared.reserved.0,"aw",@nobits
	.weak		__nv_reservedSMEM_offset_0_alias
	.size		__nv_reservedSMEM_offset_0_alias, 0, 64
	.other		__nv_reservedSMEM_offset_0_alias,@"STO_CUDA_RESERVED_SHARED STV_DEFAULT"
__nv_reservedSMEM_offset_0_alias:
	.zero		0
	.zero		64


//--------------------- .nv.constant0._Z7consumePiPj --------------------------
	.section	.nv.constant0._Z7consumePiPj,"a",@progbits
	.sectionflags	@""
	.align	4
.nv.constant0._Z7consumePiPj:
	.zero		912


//--------------------- .nv.constant0._Z7setZeroPi --------------------------
	.section	.nv.constant0._Z7setZeroPi,"a",@progbits
	.sectionflags	@""
	.align	4
.nv.constant0._Z7setZeroPi:
	.zero		904


//--------------------- .nv.constant0._Z15generate_kernelP17curandStateXORWOWPi --------------------------
	.section	.nv.constant0._Z15generate_kernelP17curandStateXORWOWPi,"a",@progbits
	.sectionflags	@""
	.align	4
.nv.constant0._Z15generate_kernelP17curandStateXORWOWPi:
	.zero		912


//--------------------- .nv.constant0._Z12setup_kernelP17curandStateXORWOW --------------------------
	.section	.nv.constant0._Z12setup_kernelP17curandStateXORWOW,"a",@progbits
	.sectionflags	@""
	.align	4
.nv.constant0._Z12setup_kernelP17curandStateXORWOW:
	.zero		904


//--------------------- .nv.constant0._Z10initStatesP3RNG --------------------------
	.section	.nv.constant0._Z10initStatesP3RNG,"a",@progbits
	.sectionflags	@""
	.align	4
.nv.constant0._Z10initStatesP3RNG:
	.zero		904


//--------------------- SYMBOLS --------------------------

	.type		.nv.reservedSmem.offset0,@object
	.size		.nv.reservedSmem.offset0,0x4
